//
// Generated by NVIDIA NVVM Compiler
//
// Compiler Build ID: CL-36424714
// Cuda compilation tools, release 13.0, V13.0.88
// Based on NVVM 20.0.0
//

.version 9.0
.target sm_100
.address_size 64

	// .globl	_Z15kernel_originalPKhS0_Ptiii
.extern .shared .align 16 .b8 dyn_smem_orig[];
.extern .shared .align 16 .b8 dyn_smem_ss[];

.visible .entry _Z15kernel_originalPKhS0_Ptiii(
	.param .u64 .ptr .align 1 _Z15kernel_originalPKhS0_Ptiii_param_0,
	.param .u64 .ptr .align 1 _Z15kernel_originalPKhS0_Ptiii_param_1,
	.param .u64 .ptr .align 1 _Z15kernel_originalPKhS0_Ptiii_param_2,
	.param .u32 _Z15kernel_originalPKhS0_Ptiii_param_3,
	.param .u32 _Z15kernel_originalPKhS0_Ptiii_param_4,
	.param .u32 _Z15kernel_originalPKhS0_Ptiii_param_5
)
.maxntid 256
.minnctapersm 3
{
	.reg .pred 	%p<123>;
	.reg .b32 	%r<1400>;
	.reg .b64 	%rd<79>;

	ld.param.u32 	%r221, [_Z15kernel_originalPKhS0_Ptiii_param_5];
	setp.lt.s32 	%p1, %r221, 1;
	mov.b32 	%r1336, 0;
	mov.u32 	%r1337, %r1336;
	mov.u32 	%r1338, %r1336;
	mov.u32 	%r1339, %r1336;
	mov.u32 	%r1340, %r1336;
	mov.u32 	%r1341, %r1336;
	mov.u32 	%r1342, %r1336;
	mov.u32 	%r1343, %r1336;
	mov.u32 	%r1344, %r1336;
	mov.u32 	%r1345, %r1336;
	mov.u32 	%r1346, %r1336;
	mov.u32 	%r1347, %r1336;
	mov.u32 	%r1348, %r1336;
	mov.u32 	%r1349, %r1336;
	mov.u32 	%r1350, %r1336;
	mov.u32 	%r1351, %r1336;
	mov.u32 	%r1352, %r1336;
	mov.u32 	%r1353, %r1336;
	mov.u32 	%r1354, %r1336;
	mov.u32 	%r1355, %r1336;
	mov.u32 	%r1356, %r1336;
	mov.u32 	%r1357, %r1336;
	mov.u32 	%r1358, %r1336;
	mov.u32 	%r1359, %r1336;
	mov.u32 	%r1360, %r1336;
	mov.u32 	%r1361, %r1336;
	mov.u32 	%r1362, %r1336;
	mov.u32 	%r1363, %r1336;
	mov.u32 	%r1364, %r1336;
	mov.u32 	%r1365, %r1336;
	mov.u32 	%r1366, %r1336;
	mov.u32 	%r1367, %r1336;
	@%p1 bra 	$L__BB0_19;
	ld.param.u32 	%r1284, [_Z15kernel_originalPKhS0_Ptiii_param_5];
	mov.u32 	%r225, %tid.x;
	shr.u32 	%r226, %r225, 3;
	shl.b32 	%r227, %r225, 4;
	and.b32  	%r1326, %r227, 112;
	mov.u32 	%r228, %ctaid.x;
	shl.b32 	%r229, %r228, 7;
	or.b32  	%r230, %r226, %r229;
	add.s32 	%r231, %r230, 32;
	add.s32 	%r232, %r230, 64;
	add.s32 	%r233, %r230, 96;
	mov.u32 	%r234, %ctaid.y;
	shl.b32 	%r235, %r234, 7;
	or.b32  	%r2, %r226, %r235;
	add.s32 	%r236, %r2, 32;
	add.s32 	%r237, %r2, 64;
	add.s32 	%r238, %r2, 96;
	mad.lo.s32 	%r1334, %r2, %r1284, %r1326;
	mad.lo.s32 	%r1333, %r236, %r1284, %r1326;
	mad.lo.s32 	%r1332, %r237, %r1284, %r1326;
	mad.lo.s32 	%r1331, %r238, %r1284, %r1326;
	mad.lo.s32 	%r1330, %r233, %r1284, %r1326;
	mad.lo.s32 	%r1329, %r232, %r1284, %r1326;
	mad.lo.s32 	%r1328, %r231, %r1284, %r1326;
	mad.lo.s32 	%r1327, %r230, %r1284, %r1326;
	mov.b32 	%r1336, 0;
	mov.b32 	%r1335, 16;
$L__BB0_2:
	ld.param.u32 	%r1285, [_Z15kernel_originalPKhS0_Ptiii_param_5];
	ld.param.u32 	%r1212, [_Z15kernel_originalPKhS0_Ptiii_param_3];
	mov.u32 	%r240, %tid.x;
	shr.u32 	%r241, %r240, 3;
	mov.u32 	%r242, %ctaid.x;
	shl.b32 	%r243, %r242, 7;
	or.b32  	%r92, %r241, %r243;
	setp.ge.s32 	%p2, %r92, %r1212;
	add.s32 	%r93, %r1326, 16;
	setp.gt.s32 	%p3, %r93, %r1285;
	mov.b32 	%r1368, 0;
	or.pred  	%p4, %p2, %p3;
	mov.u32 	%r1369, %r1368;
	mov.u32 	%r1370, %r1368;
	mov.u32 	%r1371, %r1368;
	@%p4 bra 	$L__BB0_4;
	ld.param.u64 	%rd70, [_Z15kernel_originalPKhS0_Ptiii_param_0];
	cvt.s64.s32 	%rd15, %r1327;
	add.s64 	%rd14, %rd70, %rd15;
	// begin inline asm
	ld.global.nc.v4.u32 {%r1371,%r1370,%r1369,%r1368}, [%rd14];
	// end inline asm
$L__BB0_4:
	ld.param.u32 	%r1286, [_Z15kernel_originalPKhS0_Ptiii_param_5];
	ld.param.u32 	%r1213, [_Z15kernel_originalPKhS0_Ptiii_param_3];
	setp.gt.s32 	%p5, %r93, %r1286;
	add.s32 	%r249, %r92, 32;
	setp.ge.s32 	%p6, %r249, %r1213;
	shl.b32 	%r252, %r241, 7;
	xor.b32  	%r253, %r241, %r240;
	shl.b32 	%r254, %r253, 4;
	and.b32  	%r255, %r254, 112;
	or.b32  	%r256, %r252, %r255;
	mov.u32 	%r257, dyn_smem_orig;
	add.s32 	%r102, %r257, %r256;
	st.shared.v4.u32 	[%r102], {%r1371, %r1370, %r1369, %r1368};
	mov.b32 	%r1372, 0;
	or.pred  	%p7, %p6, %p5;
	mov.u32 	%r1373, %r1372;
	mov.u32 	%r1374, %r1372;
	mov.u32 	%r1375, %r1372;
	@%p7 bra 	$L__BB0_6;
	ld.param.u64 	%rd71, [_Z15kernel_originalPKhS0_Ptiii_param_0];
	cvt.s64.s32 	%rd17, %r1328;
	add.s64 	%rd16, %rd71, %rd17;
	// begin inline asm
	ld.global.nc.v4.u32 {%r1375,%r1374,%r1373,%r1372}, [%rd16];
	// end inline asm
$L__BB0_6:
	ld.param.u32 	%r1287, [_Z15kernel_originalPKhS0_Ptiii_param_5];
	ld.param.u32 	%r1214, [_Z15kernel_originalPKhS0_Ptiii_param_3];
	setp.gt.s32 	%p8, %r93, %r1287;
	add.s32 	%r263, %r92, 64;
	setp.ge.s32 	%p9, %r263, %r1214;
	add.s32 	%r266, %r241, 32;
	shl.b32 	%r267, %r266, 7;
	xor.b32  	%r268, %r266, %r240;
	shl.b32 	%r269, %r268, 4;
	and.b32  	%r270, %r269, 112;
	or.b32  	%r271, %r267, %r270;
	add.s32 	%r111, %r257, %r271;
	st.shared.v4.u32 	[%r111], {%r1375, %r1374, %r1373, %r1372};
	mov.b32 	%r1376, 0;
	or.pred  	%p10, %p9, %p8;
	mov.u32 	%r1377, %r1376;
	mov.u32 	%r1378, %r1376;
	mov.u32 	%r1379, %r1376;
	@%p10 bra 	$L__BB0_8;
	ld.param.u64 	%rd72, [_Z15kernel_originalPKhS0_Ptiii_param_0];
	cvt.s64.s32 	%rd19, %r1329;
	add.s64 	%rd18, %rd72, %rd19;
	// begin inline asm
	ld.global.nc.v4.u32 {%r1379,%r1378,%r1377,%r1376}, [%rd18];
	// end inline asm
$L__BB0_8:
	ld.param.u32 	%r1288, [_Z15kernel_originalPKhS0_Ptiii_param_5];
	ld.param.u32 	%r1215, [_Z15kernel_originalPKhS0_Ptiii_param_3];
	setp.gt.s32 	%p11, %r93, %r1288;
	add.s32 	%r278, %r92, 96;
	setp.ge.s32 	%p12, %r278, %r1215;
	add.s32 	%r281, %r241, 64;
	shl.b32 	%r282, %r281, 7;
	xor.b32  	%r283, %r281, %r240;
	shl.b32 	%r284, %r283, 4;
	and.b32  	%r285, %r284, 112;
	or.b32  	%r286, %r282, %r285;
	add.s32 	%r120, %r257, %r286;
	st.shared.v4.u32 	[%r120], {%r1379, %r1378, %r1377, %r1376};
	mov.b32 	%r1380, 0;
	or.pred  	%p13, %p12, %p11;
	mov.u32 	%r1381, %r1380;
	mov.u32 	%r1382, %r1380;
	mov.u32 	%r1383, %r1380;
	@%p13 bra 	$L__BB0_10;
	ld.param.u64 	%rd73, [_Z15kernel_originalPKhS0_Ptiii_param_0];
	cvt.s64.s32 	%rd21, %r1330;
	add.s64 	%rd20, %rd73, %rd21;
	// begin inline asm
	ld.global.nc.v4.u32 {%r1383,%r1382,%r1381,%r1380}, [%rd20];
	// end inline asm
$L__BB0_10:
	ld.param.u32 	%r1289, [_Z15kernel_originalPKhS0_Ptiii_param_5];
	ld.param.u32 	%r1248, [_Z15kernel_originalPKhS0_Ptiii_param_4];
	setp.gt.s32 	%p14, %r93, %r1289;
	setp.ge.s32 	%p15, %r2, %r1248;
	add.s32 	%r295, %r241, 96;
	shl.b32 	%r296, %r295, 7;
	xor.b32  	%r297, %r295, %r240;
	shl.b32 	%r298, %r297, 4;
	and.b32  	%r299, %r298, 112;
	or.b32  	%r300, %r296, %r299;
	add.s32 	%r302, %r257, %r300;
	st.shared.v4.u32 	[%r302], {%r1383, %r1382, %r1381, %r1380};
	mov.b32 	%r1384, 0;
	or.pred  	%p16, %p15, %p14;
	mov.u32 	%r1385, %r1384;
	mov.u32 	%r1386, %r1384;
	mov.u32 	%r1387, %r1384;
	@%p16 bra 	$L__BB0_12;
	ld.param.u64 	%rd74, [_Z15kernel_originalPKhS0_Ptiii_param_1];
	cvt.u64.u32 	%rd23, %r1334;
	add.s64 	%rd22, %rd74, %rd23;
	// begin inline asm
	ld.global.nc.v4.u32 {%r1387,%r1386,%r1385,%r1384}, [%rd22];
	// end inline asm
$L__BB0_12:
	ld.param.u32 	%r1290, [_Z15kernel_originalPKhS0_Ptiii_param_5];
	ld.param.u32 	%r1249, [_Z15kernel_originalPKhS0_Ptiii_param_4];
	setp.gt.s32 	%p17, %r93, %r1290;
	add.s32 	%r308, %r2, 32;
	setp.ge.s32 	%p18, %r308, %r1249;
	st.shared.v4.u32 	[%r102+16384], {%r1387, %r1386, %r1385, %r1384};
	mov.b32 	%r1388, 0;
	or.pred  	%p19, %p18, %p17;
	mov.u32 	%r1389, %r1388;
	mov.u32 	%r1390, %r1388;
	mov.u32 	%r1391, %r1388;
	@%p19 bra 	$L__BB0_14;
	ld.param.u64 	%rd75, [_Z15kernel_originalPKhS0_Ptiii_param_1];
	cvt.u64.u32 	%rd25, %r1333;
	add.s64 	%rd24, %rd75, %rd25;
	// begin inline asm
	ld.global.nc.v4.u32 {%r1391,%r1390,%r1389,%r1388}, [%rd24];
	// end inline asm
$L__BB0_14:
	ld.param.u32 	%r1291, [_Z15kernel_originalPKhS0_Ptiii_param_5];
	ld.param.u32 	%r1250, [_Z15kernel_originalPKhS0_Ptiii_param_4];
	setp.gt.s32 	%p20, %r93, %r1291;
	add.s32 	%r314, %r2, 64;
	setp.ge.s32 	%p21, %r314, %r1250;
	st.shared.v4.u32 	[%r111+16384], {%r1391, %r1390, %r1389, %r1388};
	mov.b32 	%r1392, 0;
	or.pred  	%p22, %p21, %p20;
	mov.u32 	%r1393, %r1392;
	mov.u32 	%r1394, %r1392;
	mov.u32 	%r1395, %r1392;
	@%p22 bra 	$L__BB0_16;
	ld.param.u64 	%rd76, [_Z15kernel_originalPKhS0_Ptiii_param_1];
	cvt.u64.u32 	%rd27, %r1332;
	add.s64 	%rd26, %rd76, %rd27;
	// begin inline asm
	ld.global.nc.v4.u32 {%r1395,%r1394,%r1393,%r1392}, [%rd26];
	// end inline asm
$L__BB0_16:
	ld.param.u32 	%r1292, [_Z15kernel_originalPKhS0_Ptiii_param_5];
	ld.param.u32 	%r1251, [_Z15kernel_originalPKhS0_Ptiii_param_4];
	setp.gt.s32 	%p23, %r93, %r1292;
	add.s32 	%r320, %r2, 96;
	setp.ge.s32 	%p24, %r320, %r1251;
	st.shared.v4.u32 	[%r120+16384], {%r1395, %r1394, %r1393, %r1392};
	mov.b32 	%r1396, 0;
	or.pred  	%p25, %p24, %p23;
	mov.u32 	%r1397, %r1396;
	mov.u32 	%r1398, %r1396;
	mov.u32 	%r1399, %r1396;
	@%p25 bra 	$L__BB0_18;
	ld.param.u64 	%rd77, [_Z15kernel_originalPKhS0_Ptiii_param_1];
	cvt.u64.u32 	%rd29, %r1331;
	add.s64 	%rd28, %rd77, %rd29;
	// begin inline asm
	ld.global.nc.v4.u32 {%r1399,%r1398,%r1397,%r1396}, [%rd28];
	// end inline asm
$L__BB0_18:
	ld.param.u32 	%r1293, [_Z15kernel_originalPKhS0_Ptiii_param_5];
	mov.u32 	%r965, %tid.x;
	shr.u32 	%r966, %r965, 3;
	add.s32 	%r967, %r966, 96;
	shl.b32 	%r968, %r967, 7;
	xor.b32  	%r969, %r967, %r965;
	shl.b32 	%r970, %r969, 4;
	and.b32  	%r971, %r970, 112;
	or.b32  	%r972, %r968, %r971;
	mov.u32 	%r973, dyn_smem_orig;
	add.s32 	%r974, %r973, %r972;
	st.shared.v4.u32 	[%r974+16384], {%r1399, %r1398, %r1397, %r1396};
	bar.sync 	0;
	shr.u32 	%r975, %r965, 2;
	and.b32  	%r976, %r975, 7;
	shr.u32 	%r977, %r965, 1;
	and.b32  	%r978, %r977, 64;
	or.b32  	%r979, %r976, %r978;
	shl.b32 	%r980, %r979, 7;
	shl.b32 	%r981, %r965, 2;
	and.b32  	%r982, %r981, 12;
	or.b32  	%r983, %r980, %r982;
	shl.b32 	%r984, %r979, 4;
	and.b32  	%r985, %r984, 112;
	or.b32  	%r986, %r983, %r985;
	add.s32 	%r987, %r973, %r986;
	ld.shared.u32 	%r327, [%r987];
	or.b32  	%r988, %r983, 1024;
	and.b32  	%r989, %r981, 112;
	or.b32  	%r990, %r988, %r989;
	add.s32 	%r991, %r973, %r990;
	ld.shared.u32 	%r328, [%r991];
	xor.b32  	%r992, %r984, 16;
	and.b32  	%r993, %r992, 112;
	or.b32  	%r994, %r983, %r993;
	add.s32 	%r995, %r973, %r994;
	ld.shared.u32 	%r329, [%r995];
	or.b32  	%r996, %r988, %r993;
	add.s32 	%r997, %r973, %r996;
	ld.shared.u32 	%r330, [%r997];
	ld.shared.u32 	%r367, [%r991+1024];
	ld.shared.u32 	%r368, [%r991+2048];
	or.b32  	%r998, %r983, 2048;
	or.b32  	%r999, %r998, %r993;
	add.s32 	%r1000, %r973, %r999;
	ld.shared.u32 	%r369, [%r1000];
	or.b32  	%r1001, %r983, 3072;
	or.b32  	%r1002, %r1001, %r993;
	add.s32 	%r1003, %r973, %r1002;
	ld.shared.u32 	%r370, [%r1003];
	ld.shared.u32 	%r407, [%r991+3072];
	ld.shared.u32 	%r408, [%r991+4096];
	or.b32  	%r1004, %r983, 4096;
	or.b32  	%r1005, %r1004, %r993;
	add.s32 	%r1006, %r973, %r1005;
	ld.shared.u32 	%r409, [%r1006];
	or.b32  	%r1007, %r983, 5120;
	or.b32  	%r1008, %r1007, %r993;
	add.s32 	%r1009, %r973, %r1008;
	ld.shared.u32 	%r410, [%r1009];
	ld.shared.u32 	%r447, [%r991+5120];
	ld.shared.u32 	%r448, [%r991+6144];
	or.b32  	%r1010, %r983, 6144;
	or.b32  	%r1011, %r1010, %r993;
	add.s32 	%r1012, %r973, %r1011;
	ld.shared.u32 	%r449, [%r1012];
	or.b32  	%r1013, %r983, 7168;
	or.b32  	%r1014, %r1013, %r993;
	add.s32 	%r1015, %r973, %r1014;
	ld.shared.u32 	%r450, [%r1015];
	and.b32  	%r1016, %r965, 96;
	or.b32  	%r1017, %r976, %r1016;
	shl.b32 	%r1018, %r1017, 7;
	or.b32  	%r1019, %r1018, %r982;
	shl.b32 	%r1020, %r1017, 4;
	and.b32  	%r1021, %r1020, 112;
	or.b32  	%r1022, %r1019, %r1021;
	add.s32 	%r1023, %r973, 16384;
	add.s32 	%r1024, %r1023, %r1022;
	ld.shared.u32 	%r331, [%r1024];
	xor.b32  	%r1025, %r1020, 16;
	and.b32  	%r1026, %r1025, 112;
	or.b32  	%r1027, %r1019, %r1026;
	add.s32 	%r1028, %r1023, %r1027;
	ld.shared.u32 	%r332, [%r1028];
	or.b32  	%r1029, %r1019, 1024;
	or.b32  	%r1030, %r1029, %r1021;
	add.s32 	%r1031, %r1023, %r1030;
	ld.shared.u32 	%r341, [%r1031];
	or.b32  	%r1032, %r1029, %r1026;
	add.s32 	%r1033, %r1023, %r1032;
	ld.shared.u32 	%r342, [%r1033];
	ld.shared.u32 	%r351, [%r1031+1024];
	or.b32  	%r1034, %r1019, 2048;
	or.b32  	%r1035, %r1034, %r1026;
	add.s32 	%r1036, %r1023, %r1035;
	ld.shared.u32 	%r352, [%r1036];
	ld.shared.u32 	%r361, [%r1031+2048];
	or.b32  	%r1037, %r1019, 3072;
	or.b32  	%r1038, %r1037, %r1026;
	add.s32 	%r1039, %r1023, %r1038;
	ld.shared.u32 	%r362, [%r1039];
	// begin inline asm
	mma.sync.aligned.m16n8k32.row.col.f16.e4m3.e4m3.f16 {%r325,%r326},{%r327,%r328,%r329,%r330},{%r331,%r332},{%r1343,%r1342};

	// end inline asm
	// begin inline asm
	mma.sync.aligned.m16n8k32.row.col.f16.e4m3.e4m3.f16 {%r335,%r336},{%r327,%r328,%r329,%r330},{%r341,%r342},{%r1341,%r1340};

	// end inline asm
	// begin inline asm
	mma.sync.aligned.m16n8k32.row.col.f16.e4m3.e4m3.f16 {%r345,%r346},{%r327,%r328,%r329,%r330},{%r351,%r352},{%r1339,%r1338};

	// end inline asm
	// begin inline asm
	mma.sync.aligned.m16n8k32.row.col.f16.e4m3.e4m3.f16 {%r355,%r356},{%r327,%r328,%r329,%r330},{%r361,%r362},{%r1337,%r1336};

	// end inline asm
	// begin inline asm
	mma.sync.aligned.m16n8k32.row.col.f16.e4m3.e4m3.f16 {%r365,%r366},{%r367,%r368,%r369,%r370},{%r331,%r332},{%r1344,%r1345};

	// end inline asm
	// begin inline asm
	mma.sync.aligned.m16n8k32.row.col.f16.e4m3.e4m3.f16 {%r375,%r376},{%r367,%r368,%r369,%r370},{%r341,%r342},{%r1346,%r1347};

	// end inline asm
	// begin inline asm
	mma.sync.aligned.m16n8k32.row.col.f16.e4m3.e4m3.f16 {%r385,%r386},{%r367,%r368,%r369,%r370},{%r351,%r352},{%r1348,%r1349};

	// end inline asm
	// begin inline asm
	mma.sync.aligned.m16n8k32.row.col.f16.e4m3.e4m3.f16 {%r395,%r396},{%r367,%r368,%r369,%r370},{%r361,%r362},{%r1350,%r1351};

	// end inline asm
	// begin inline asm
	mma.sync.aligned.m16n8k32.row.col.f16.e4m3.e4m3.f16 {%r405,%r406},{%r407,%r408,%r409,%r410},{%r331,%r332},{%r1352,%r1353};

	// end inline asm
	// begin inline asm
	mma.sync.aligned.m16n8k32.row.col.f16.e4m3.e4m3.f16 {%r415,%r416},{%r407,%r408,%r409,%r410},{%r341,%r342},{%r1354,%r1355};

	// end inline asm
	// begin inline asm
	mma.sync.aligned.m16n8k32.row.col.f16.e4m3.e4m3.f16 {%r425,%r426},{%r407,%r408,%r409,%r410},{%r351,%r352},{%r1356,%r1357};

	// end inline asm
	// begin inline asm
	mma.sync.aligned.m16n8k32.row.col.f16.e4m3.e4m3.f16 {%r435,%r436},{%r407,%r408,%r409,%r410},{%r361,%r362},{%r1358,%r1359};

	// end inline asm
	// begin inline asm
	mma.sync.aligned.m16n8k32.row.col.f16.e4m3.e4m3.f16 {%r445,%r446},{%r447,%r448,%r449,%r450},{%r331,%r332},{%r1360,%r1361};

	// end inline asm
	// begin inline asm
	mma.sync.aligned.m16n8k32.row.col.f16.e4m3.e4m3.f16 {%r455,%r456},{%r447,%r448,%r449,%r450},{%r341,%r342},{%r1362,%r1363};

	// end inline asm
	// begin inline asm
	mma.sync.aligned.m16n8k32.row.col.f16.e4m3.e4m3.f16 {%r465,%r466},{%r447,%r448,%r449,%r450},{%r351,%r352},{%r1364,%r1365};

	// end inline asm
	// begin inline asm
	mma.sync.aligned.m16n8k32.row.col.f16.e4m3.e4m3.f16 {%r475,%r476},{%r447,%r448,%r449,%r450},{%r361,%r362},{%r1366,%r1367};

	// end inline asm
	xor.b32  	%r1040, %r985, 32;
	or.b32  	%r1041, %r983, %r1040;
	add.s32 	%r1042, %r973, %r1041;
	ld.shared.u32 	%r517, [%r1042];
	xor.b32  	%r1043, %r989, 32;
	or.b32  	%r1044, %r988, %r1043;
	add.s32 	%r1045, %r973, %r1044;
	ld.shared.u32 	%r518, [%r1045];
	xor.b32  	%r1046, %r984, 48;
	and.b32  	%r1047, %r1046, 112;
	or.b32  	%r1048, %r983, %r1047;
	add.s32 	%r1049, %r973, %r1048;
	ld.shared.u32 	%r519, [%r1049];
	or.b32  	%r1050, %r988, %r1047;
	add.s32 	%r1051, %r973, %r1050;
	ld.shared.u32 	%r520, [%r1051];
	or.b32  	%r1052, %r998, %r1040;
	add.s32 	%r1053, %r973, %r1052;
	ld.shared.u32 	%r557, [%r1053];
	ld.shared.u32 	%r558, [%r1045+2048];
	or.b32  	%r1054, %r998, %r1047;
	add.s32 	%r1055, %r973, %r1054;
	ld.shared.u32 	%r559, [%r1055];
	or.b32  	%r1056, %r1001, %r1047;
	add.s32 	%r1057, %r973, %r1056;
	ld.shared.u32 	%r560, [%r1057];
	or.b32  	%r1058, %r1004, %r1040;
	add.s32 	%r1059, %r973, %r1058;
	ld.shared.u32 	%r597, [%r1059];
	ld.shared.u32 	%r598, [%r1045+4096];
	or.b32  	%r1060, %r1004, %r1047;
	add.s32 	%r1061, %r973, %r1060;
	ld.shared.u32 	%r599, [%r1061];
	or.b32  	%r1062, %r1007, %r1047;
	add.s32 	%r1063, %r973, %r1062;
	ld.shared.u32 	%r600, [%r1063];
	or.b32  	%r1064, %r1010, %r1040;
	add.s32 	%r1065, %r973, %r1064;
	ld.shared.u32 	%r637, [%r1065];
	ld.shared.u32 	%r638, [%r1045+6144];
	or.b32  	%r1066, %r1010, %r1047;
	add.s32 	%r1067, %r973, %r1066;
	ld.shared.u32 	%r639, [%r1067];
	or.b32  	%r1068, %r1013, %r1047;
	add.s32 	%r1069, %r973, %r1068;
	ld.shared.u32 	%r640, [%r1069];
	xor.b32  	%r1070, %r1021, 32;
	or.b32  	%r1071, %r1019, %r1070;
	add.s32 	%r1072, %r1023, %r1071;
	ld.shared.u32 	%r611, [%r1072];
	xor.b32  	%r1073, %r1020, 48;
	and.b32  	%r1074, %r1073, 112;
	or.b32  	%r1075, %r1019, %r1074;
	add.s32 	%r1076, %r1023, %r1075;
	ld.shared.u32 	%r612, [%r1076];
	or.b32  	%r1077, %r1029, %r1070;
	add.s32 	%r1078, %r1023, %r1077;
	ld.shared.u32 	%r621, [%r1078];
	or.b32  	%r1079, %r1029, %r1074;
	add.s32 	%r1080, %r1023, %r1079;
	ld.shared.u32 	%r622, [%r1080];
	or.b32  	%r1081, %r1034, %r1070;
	add.s32 	%r1082, %r1023, %r1081;
	ld.shared.u32 	%r631, [%r1082];
	or.b32  	%r1083, %r1034, %r1074;
	add.s32 	%r1084, %r1023, %r1083;
	ld.shared.u32 	%r632, [%r1084];
	or.b32  	%r1085, %r1037, %r1070;
	add.s32 	%r1086, %r1023, %r1085;
	ld.shared.u32 	%r641, [%r1086];
	or.b32  	%r1087, %r1037, %r1074;
	add.s32 	%r1088, %r1023, %r1087;
	ld.shared.u32 	%r642, [%r1088];
	// begin inline asm
	mma.sync.aligned.m16n8k32.row.col.f16.e4m3.e4m3.f16 {%r485,%r486},{%r517,%r518,%r519,%r520},{%r611,%r612},{%r325,%r326};

	// end inline asm
	// begin inline asm
	mma.sync.aligned.m16n8k32.row.col.f16.e4m3.e4m3.f16 {%r495,%r496},{%r517,%r518,%r519,%r520},{%r621,%r622},{%r335,%r336};

	// end inline asm
	// begin inline asm
	mma.sync.aligned.m16n8k32.row.col.f16.e4m3.e4m3.f16 {%r505,%r506},{%r517,%r518,%r519,%r520},{%r631,%r632},{%r345,%r346};

	// end inline asm
	// begin inline asm
	mma.sync.aligned.m16n8k32.row.col.f16.e4m3.e4m3.f16 {%r515,%r516},{%r517,%r518,%r519,%r520},{%r641,%r642},{%r355,%r356};

	// end inline asm
	// begin inline asm
	mma.sync.aligned.m16n8k32.row.col.f16.e4m3.e4m3.f16 {%r525,%r526},{%r557,%r558,%r559,%r560},{%r611,%r612},{%r365,%r366};

	// end inline asm
	// begin inline asm
	mma.sync.aligned.m16n8k32.row.col.f16.e4m3.e4m3.f16 {%r535,%r536},{%r557,%r558,%r559,%r560},{%r621,%r622},{%r375,%r376};

	// end inline asm
	// begin inline asm
	mma.sync.aligned.m16n8k32.row.col.f16.e4m3.e4m3.f16 {%r545,%r546},{%r557,%r558,%r559,%r560},{%r631,%r632},{%r385,%r386};

	// end inline asm
	// begin inline asm
	mma.sync.aligned.m16n8k32.row.col.f16.e4m3.e4m3.f16 {%r555,%r556},{%r557,%r558,%r559,%r560},{%r641,%r642},{%r395,%r396};

	// end inline asm
	// begin inline asm
	mma.sync.aligned.m16n8k32.row.col.f16.e4m3.e4m3.f16 {%r565,%r566},{%r597,%r598,%r599,%r600},{%r611,%r612},{%r405,%r406};

	// end inline asm
	// begin inline asm
	mma.sync.aligned.m16n8k32.row.col.f16.e4m3.e4m3.f16 {%r575,%r576},{%r597,%r598,%r599,%r600},{%r621,%r622},{%r415,%r416};

	// end inline asm
	// begin inline asm
	mma.sync.aligned.m16n8k32.row.col.f16.e4m3.e4m3.f16 {%r585,%r586},{%r597,%r598,%r599,%r600},{%r631,%r632},{%r425,%r426};

	// end inline asm
	// begin inline asm
	mma.sync.aligned.m16n8k32.row.col.f16.e4m3.e4m3.f16 {%r595,%r596},{%r597,%r598,%r599,%r600},{%r641,%r642},{%r435,%r436};

	// end inline asm
	// begin inline asm
	mma.sync.aligned.m16n8k32.row.col.f16.e4m3.e4m3.f16 {%r605,%r606},{%r637,%r638,%r639,%r640},{%r611,%r612},{%r445,%r446};

	// end inline asm
	// begin inline asm
	mma.sync.aligned.m16n8k32.row.col.f16.e4m3.e4m3.f16 {%r615,%r616},{%r637,%r638,%r639,%r640},{%r621,%r622},{%r455,%r456};

	// end inline asm
	// begin inline asm
	mma.sync.aligned.m16n8k32.row.col.f16.e4m3.e4m3.f16 {%r625,%r626},{%r637,%r638,%r639,%r640},{%r631,%r632},{%r465,%r466};

	// end inline asm
	// begin inline asm
	mma.sync.aligned.m16n8k32.row.col.f16.e4m3.e4m3.f16 {%r635,%r636},{%r637,%r638,%r639,%r640},{%r641,%r642},{%r475,%r476};

	// end inline asm
	xor.b32  	%r1089, %r985, 64;
	or.b32  	%r1090, %r983, %r1089;
	add.s32 	%r1091, %r973, %r1090;
	ld.shared.u32 	%r677, [%r1091];
	xor.b32  	%r1092, %r989, 64;
	or.b32  	%r1093, %r988, %r1092;
	add.s32 	%r1094, %r973, %r1093;
	ld.shared.u32 	%r678, [%r1094];
	xor.b32  	%r1095, %r984, 80;
	and.b32  	%r1096, %r1095, 112;
	or.b32  	%r1097, %r983, %r1096;
	add.s32 	%r1098, %r973, %r1097;
	ld.shared.u32 	%r679, [%r1098];
	or.b32  	%r1099, %r988, %r1096;
	add.s32 	%r1100, %r973, %r1099;
	ld.shared.u32 	%r680, [%r1100];
	or.b32  	%r1101, %r998, %r1089;
	add.s32 	%r1102, %r973, %r1101;
	ld.shared.u32 	%r717, [%r1102];
	ld.shared.u32 	%r718, [%r1094+2048];
	or.b32  	%r1103, %r998, %r1096;
	add.s32 	%r1104, %r973, %r1103;
	ld.shared.u32 	%r719, [%r1104];
	or.b32  	%r1105, %r1001, %r1096;
	add.s32 	%r1106, %r973, %r1105;
	ld.shared.u32 	%r720, [%r1106];
	or.b32  	%r1107, %r1004, %r1089;
	add.s32 	%r1108, %r973, %r1107;
	ld.shared.u32 	%r757, [%r1108];
	ld.shared.u32 	%r758, [%r1094+4096];
	or.b32  	%r1109, %r1004, %r1096;
	add.s32 	%r1110, %r973, %r1109;
	ld.shared.u32 	%r759, [%r1110];
	or.b32  	%r1111, %r1007, %r1096;
	add.s32 	%r1112, %r973, %r1111;
	ld.shared.u32 	%r760, [%r1112];
	or.b32  	%r1113, %r1010, %r1089;
	add.s32 	%r1114, %r973, %r1113;
	ld.shared.u32 	%r797, [%r1114];
	ld.shared.u32 	%r798, [%r1094+6144];
	or.b32  	%r1115, %r1010, %r1096;
	add.s32 	%r1116, %r973, %r1115;
	ld.shared.u32 	%r799, [%r1116];
	or.b32  	%r1117, %r1013, %r1096;
	add.s32 	%r1118, %r973, %r1117;
	ld.shared.u32 	%r800, [%r1118];
	xor.b32  	%r1119, %r1021, 64;
	or.b32  	%r1120, %r1019, %r1119;
	add.s32 	%r1121, %r1023, %r1120;
	ld.shared.u32 	%r771, [%r1121];
	xor.b32  	%r1122, %r1020, 80;
	and.b32  	%r1123, %r1122, 112;
	or.b32  	%r1124, %r1019, %r1123;
	add.s32 	%r1125, %r1023, %r1124;
	ld.shared.u32 	%r772, [%r1125];
	or.b32  	%r1126, %r1029, %r1119;
	add.s32 	%r1127, %r1023, %r1126;
	ld.shared.u32 	%r781, [%r1127];
	or.b32  	%r1128, %r1029, %r1123;
	add.s32 	%r1129, %r1023, %r1128;
	ld.shared.u32 	%r782, [%r1129];
	or.b32  	%r1130, %r1034, %r1119;
	add.s32 	%r1131, %r1023, %r1130;
	ld.shared.u32 	%r791, [%r1131];
	or.b32  	%r1132, %r1034, %r1123;
	add.s32 	%r1133, %r1023, %r1132;
	ld.shared.u32 	%r792, [%r1133];
	or.b32  	%r1134, %r1037, %r1119;
	add.s32 	%r1135, %r1023, %r1134;
	ld.shared.u32 	%r801, [%r1135];
	or.b32  	%r1136, %r1037, %r1123;
	add.s32 	%r1137, %r1023, %r1136;
	ld.shared.u32 	%r802, [%r1137];
	// begin inline asm
	mma.sync.aligned.m16n8k32.row.col.f16.e4m3.e4m3.f16 {%r645,%r646},{%r677,%r678,%r679,%r680},{%r771,%r772},{%r485,%r486};

	// end inline asm
	// begin inline asm
	mma.sync.aligned.m16n8k32.row.col.f16.e4m3.e4m3.f16 {%r655,%r656},{%r677,%r678,%r679,%r680},{%r781,%r782},{%r495,%r496};

	// end inline asm
	// begin inline asm
	mma.sync.aligned.m16n8k32.row.col.f16.e4m3.e4m3.f16 {%r665,%r666},{%r677,%r678,%r679,%r680},{%r791,%r792},{%r505,%r506};

	// end inline asm
	// begin inline asm
	mma.sync.aligned.m16n8k32.row.col.f16.e4m3.e4m3.f16 {%r675,%r676},{%r677,%r678,%r679,%r680},{%r801,%r802},{%r515,%r516};

	// end inline asm
	// begin inline asm
	mma.sync.aligned.m16n8k32.row.col.f16.e4m3.e4m3.f16 {%r685,%r686},{%r717,%r718,%r719,%r720},{%r771,%r772},{%r525,%r526};

	// end inline asm
	// begin inline asm
	mma.sync.aligned.m16n8k32.row.col.f16.e4m3.e4m3.f16 {%r695,%r696},{%r717,%r718,%r719,%r720},{%r781,%r782},{%r535,%r536};

	// end inline asm
	// begin inline asm
	mma.sync.aligned.m16n8k32.row.col.f16.e4m3.e4m3.f16 {%r705,%r706},{%r717,%r718,%r719,%r720},{%r791,%r792},{%r545,%r546};

	// end inline asm
	// begin inline asm
	mma.sync.aligned.m16n8k32.row.col.f16.e4m3.e4m3.f16 {%r715,%r716},{%r717,%r718,%r719,%r720},{%r801,%r802},{%r555,%r556};

	// end inline asm
	// begin inline asm
	mma.sync.aligned.m16n8k32.row.col.f16.e4m3.e4m3.f16 {%r725,%r726},{%r757,%r758,%r759,%r760},{%r771,%r772},{%r565,%r566};

	// end inline asm
	// begin inline asm
	mma.sync.aligned.m16n8k32.row.col.f16.e4m3.e4m3.f16 {%r735,%r736},{%r757,%r758,%r759,%r760},{%r781,%r782},{%r575,%r576};

	// end inline asm
	// begin inline asm
	mma.sync.aligned.m16n8k32.row.col.f16.e4m3.e4m3.f16 {%r745,%r746},{%r757,%r758,%r759,%r760},{%r791,%r792},{%r585,%r586};

	// end inline asm
	// begin inline asm
	mma.sync.aligned.m16n8k32.row.col.f16.e4m3.e4m3.f16 {%r755,%r756},{%r757,%r758,%r759,%r760},{%r801,%r802},{%r595,%r596};

	// end inline asm
	// begin inline asm
	mma.sync.aligned.m16n8k32.row.col.f16.e4m3.e4m3.f16 {%r765,%r766},{%r797,%r798,%r799,%r800},{%r771,%r772},{%r605,%r606};

	// end inline asm
	// begin inline asm
	mma.sync.aligned.m16n8k32.row.col.f16.e4m3.e4m3.f16 {%r775,%r776},{%r797,%r798,%r799,%r800},{%r781,%r782},{%r615,%r616};

	// end inline asm
	// begin inline asm
	mma.sync.aligned.m16n8k32.row.col.f16.e4m3.e4m3.f16 {%r785,%r786},{%r797,%r798,%r799,%r800},{%r791,%r792},{%r625,%r626};

	// end inline asm
	// begin inline asm
	mma.sync.aligned.m16n8k32.row.col.f16.e4m3.e4m3.f16 {%r795,%r796},{%r797,%r798,%r799,%r800},{%r801,%r802},{%r635,%r636};

	// end inline asm
	xor.b32  	%r1138, %r985, 96;
	or.b32  	%r1139, %r983, %r1138;
	add.s32 	%r1140, %r973, %r1139;
	ld.shared.u32 	%r837, [%r1140];
	xor.b32  	%r1141, %r989, 96;
	or.b32  	%r1142, %r988, %r1141;
	add.s32 	%r1143, %r973, %r1142;
	ld.shared.u32 	%r838, [%r1143];
	not.b32 	%r1144, %r984;
	and.b32  	%r1145, %r1144, 112;
	or.b32  	%r1146, %r983, %r1145;
	add.s32 	%r1147, %r973, %r1146;
	ld.shared.u32 	%r839, [%r1147];
	or.b32  	%r1148, %r988, %r1145;
	add.s32 	%r1149, %r973, %r1148;
	ld.shared.u32 	%r840, [%r1149];
	or.b32  	%r1150, %r998, %r1138;
	add.s32 	%r1151, %r973, %r1150;
	ld.shared.u32 	%r877, [%r1151];
	ld.shared.u32 	%r878, [%r1143+2048];
	or.b32  	%r1152, %r998, %r1145;
	add.s32 	%r1153, %r973, %r1152;
	ld.shared.u32 	%r879, [%r1153];
	or.b32  	%r1154, %r1001, %r1145;
	add.s32 	%r1155, %r973, %r1154;
	ld.shared.u32 	%r880, [%r1155];
	or.b32  	%r1156, %r1004, %r1138;
	add.s32 	%r1157, %r973, %r1156;
	ld.shared.u32 	%r917, [%r1157];
	ld.shared.u32 	%r918, [%r1143+4096];
	or.b32  	%r1158, %r1004, %r1145;
	add.s32 	%r1159, %r973, %r1158;
	ld.shared.u32 	%r919, [%r1159];
	or.b32  	%r1160, %r1007, %r1145;
	add.s32 	%r1161, %r973, %r1160;
	ld.shared.u32 	%r920, [%r1161];
	or.b32  	%r1162, %r1010, %r1138;
	add.s32 	%r1163, %r973, %r1162;
	ld.shared.u32 	%r957, [%r1163];
	ld.shared.u32 	%r958, [%r1143+6144];
	or.b32  	%r1164, %r1010, %r1145;
	add.s32 	%r1165, %r973, %r1164;
	ld.shared.u32 	%r959, [%r1165];
	or.b32  	%r1166, %r1013, %r1145;
	add.s32 	%r1167, %r973, %r1166;
	ld.shared.u32 	%r960, [%r1167];
	xor.b32  	%r1168, %r1021, 96;
	or.b32  	%r1169, %r1019, %r1168;
	add.s32 	%r1170, %r1023, %r1169;
	ld.shared.u32 	%r931, [%r1170];
	not.b32 	%r1171, %r1020;
	and.b32  	%r1172, %r1171, 112;
	or.b32  	%r1173, %r1019, %r1172;
	add.s32 	%r1174, %r1023, %r1173;
	ld.shared.u32 	%r932, [%r1174];
	or.b32  	%r1175, %r1029, %r1168;
	add.s32 	%r1176, %r1023, %r1175;
	ld.shared.u32 	%r941, [%r1176];
	or.b32  	%r1177, %r1029, %r1172;
	add.s32 	%r1178, %r1023, %r1177;
	ld.shared.u32 	%r942, [%r1178];
	or.b32  	%r1179, %r1034, %r1168;
	add.s32 	%r1180, %r1023, %r1179;
	ld.shared.u32 	%r951, [%r1180];
	or.b32  	%r1181, %r1034, %r1172;
	add.s32 	%r1182, %r1023, %r1181;
	ld.shared.u32 	%r952, [%r1182];
	or.b32  	%r1183, %r1037, %r1168;
	add.s32 	%r1184, %r1023, %r1183;
	ld.shared.u32 	%r961, [%r1184];
	or.b32  	%r1185, %r1037, %r1172;
	add.s32 	%r1186, %r1023, %r1185;
	ld.shared.u32 	%r962, [%r1186];
	// begin inline asm
	mma.sync.aligned.m16n8k32.row.col.f16.e4m3.e4m3.f16 {%r1343,%r1342},{%r837,%r838,%r839,%r840},{%r931,%r932},{%r645,%r646};

	// end inline asm
	// begin inline asm
	mma.sync.aligned.m16n8k32.row.col.f16.e4m3.e4m3.f16 {%r1341,%r1340},{%r837,%r838,%r839,%r840},{%r941,%r942},{%r655,%r656};

	// end inline asm
	// begin inline asm
	mma.sync.aligned.m16n8k32.row.col.f16.e4m3.e4m3.f16 {%r1339,%r1338},{%r837,%r838,%r839,%r840},{%r951,%r952},{%r665,%r666};

	// end inline asm
	// begin inline asm
	mma.sync.aligned.m16n8k32.row.col.f16.e4m3.e4m3.f16 {%r1337,%r1336},{%r837,%r838,%r839,%r840},{%r961,%r962},{%r675,%r676};

	// end inline asm
	// begin inline asm
	mma.sync.aligned.m16n8k32.row.col.f16.e4m3.e4m3.f16 {%r1344,%r1345},{%r877,%r878,%r879,%r880},{%r931,%r932},{%r685,%r686};

	// end inline asm
	// begin inline asm
	mma.sync.aligned.m16n8k32.row.col.f16.e4m3.e4m3.f16 {%r1346,%r1347},{%r877,%r878,%r879,%r880},{%r941,%r942},{%r695,%r696};

	// end inline asm
	// begin inline asm
	mma.sync.aligned.m16n8k32.row.col.f16.e4m3.e4m3.f16 {%r1348,%r1349},{%r877,%r878,%r879,%r880},{%r951,%r952},{%r705,%r706};

	// end inline asm
	// begin inline asm
	mma.sync.aligned.m16n8k32.row.col.f16.e4m3.e4m3.f16 {%r1350,%r1351},{%r877,%r878,%r879,%r880},{%r961,%r962},{%r715,%r716};

	// end inline asm
	// begin inline asm
	mma.sync.aligned.m16n8k32.row.col.f16.e4m3.e4m3.f16 {%r1352,%r1353},{%r917,%r918,%r919,%r920},{%r931,%r932},{%r725,%r726};

	// end inline asm
	// begin inline asm
	mma.sync.aligned.m16n8k32.row.col.f16.e4m3.e4m3.f16 {%r1354,%r1355},{%r917,%r918,%r919,%r920},{%r941,%r942},{%r735,%r736};

	// end inline asm
	// begin inline asm
	mma.sync.aligned.m16n8k32.row.col.f16.e4m3.e4m3.f16 {%r1356,%r1357},{%r917,%r918,%r919,%r920},{%r951,%r952},{%r745,%r746};

	// end inline asm
	// begin inline asm
	mma.sync.aligned.m16n8k32.row.col.f16.e4m3.e4m3.f16 {%r1358,%r1359},{%r917,%r918,%r919,%r920},{%r961,%r962},{%r755,%r756};

	// end inline asm
	// begin inline asm
	mma.sync.aligned.m16n8k32.row.col.f16.e4m3.e4m3.f16 {%r1360,%r1361},{%r957,%r958,%r959,%r960},{%r931,%r932},{%r765,%r766};

	// end inline asm
	// begin inline asm
	mma.sync.aligned.m16n8k32.row.col.f16.e4m3.e4m3.f16 {%r1362,%r1363},{%r957,%r958,%r959,%r960},{%r941,%r942},{%r775,%r776};

	// end inline asm
	// begin inline asm
	mma.sync.aligned.m16n8k32.row.col.f16.e4m3.e4m3.f16 {%r1364,%r1365},{%r957,%r958,%r959,%r960},{%r951,%r952},{%r785,%r786};

	// end inline asm
	// begin inline asm
	mma.sync.aligned.m16n8k32.row.col.f16.e4m3.e4m3.f16 {%r1366,%r1367},{%r957,%r958,%r959,%r960},{%r961,%r962},{%r795,%r796};

	// end inline asm
	bar.sync 	0;
	add.s32 	%r193, %r1335, 128;
	add.s32 	%r1187, %r1335, 112;
	add.s32 	%r1334, %r1334, 128;
	add.s32 	%r1333, %r1333, 128;
	add.s32 	%r1332, %r1332, 128;
	add.s32 	%r1331, %r1331, 128;
	add.s32 	%r1330, %r1330, 128;
	add.s32 	%r1329, %r1329, 128;
	add.s32 	%r1328, %r1328, 128;
	add.s32 	%r1327, %r1327, 128;
	add.s32 	%r1326, %r1326, 128;
	setp.lt.s32 	%p26, %r1187, %r1293;
	mov.u32 	%r1335, %r193;
	@%p26 bra 	$L__BB0_2;
$L__BB0_19:
	ld.param.u32 	%r1252, [_Z15kernel_originalPKhS0_Ptiii_param_4];
	ld.param.u32 	%r1216, [_Z15kernel_originalPKhS0_Ptiii_param_3];
	ld.param.u64 	%rd78, [_Z15kernel_originalPKhS0_Ptiii_param_2];
	cvta.to.global.u64 	%rd1, %rd78;
	mov.u32 	%r1188, %tid.x;
	shr.u32 	%r1189, %r1188, 1;
	and.b32  	%r1190, %r1189, 64;
	mov.u32 	%r1191, %ctaid.x;
	shl.b32 	%r1192, %r1191, 7;
	or.b32  	%r1193, %r1190, %r1192;
	shr.u32 	%r1194, %r1188, 2;
	and.b32  	%r1195, %r1194, 7;
	or.b32  	%r43, %r1193, %r1195;
	and.b32  	%r1196, %r1188, 96;
	mov.u32 	%r1197, %ctaid.y;
	shl.b32 	%r1198, %r1197, 7;
	or.b32  	%r1199, %r1198, %r1196;
	shl.b32 	%r1200, %r1188, 1;
	and.b32  	%r1201, %r1200, 6;
	or.b32  	%r1202, %r1199, %r1201;
	or.b32  	%r45, %r43, 8;
	setp.lt.s32 	%p27, %r43, %r1216;
	mul.lo.s32 	%r46, %r43, %r1252;
	shl.b32 	%r47, %r1252, 3;
	add.s32 	%r48, %r46, %r47;
	add.s32 	%r49, %r1202, 1;
	setp.lt.s32 	%p28, %r49, %r1252;
	and.pred  	%p29, %p27, %p28;
	@%p29 bra 	$L__BB0_20;
	bra.uni 	$L__BB0_21;
$L__BB0_20:
	add.s32 	%r1203, %r1202, %r46;
	mul.wide.s32 	%rd30, %r1203, 2;
	add.s64 	%rd31, %rd1, %rd30;
	st.global.u32 	[%rd31], %r1343;
$L__BB0_21:
	ld.param.u32 	%r1253, [_Z15kernel_originalPKhS0_Ptiii_param_4];
	ld.param.u32 	%r1217, [_Z15kernel_originalPKhS0_Ptiii_param_3];
	setp.ge.s32 	%p30, %r49, %r1253;
	setp.ge.s32 	%p31, %r45, %r1217;
	or.pred  	%p32, %p31, %p30;
	@%p32 bra 	$L__BB0_23;
	add.s32 	%r1204, %r1202, %r48;
	mul.wide.s32 	%rd32, %r1204, 2;
	add.s64 	%rd33, %rd1, %rd32;
	st.global.u32 	[%rd33], %r1342;
$L__BB0_23:
	ld.param.u32 	%r1254, [_Z15kernel_originalPKhS0_Ptiii_param_4];
	ld.param.u32 	%r1218, [_Z15kernel_originalPKhS0_Ptiii_param_3];
	setp.ge.s32 	%p33, %r43, %r1218;
	add.s32 	%r203, %r1202, 9;
	setp.ge.s32 	%p34, %r203, %r1254;
	cvt.s64.s32 	%rd34, %r46;
	cvt.u64.u32 	%rd2, %r1202;
	add.s64 	%rd35, %rd2, %rd34;
	shl.b64 	%rd36, %rd35, 1;
	add.s64 	%rd3, %rd1, %rd36;
	or.pred  	%p35, %p33, %p34;
	@%p35 bra 	$L__BB0_25;
	st.global.u32 	[%rd3+16], %r1341;
$L__BB0_25:
	ld.param.u32 	%r1255, [_Z15kernel_originalPKhS0_Ptiii_param_4];
	ld.param.u32 	%r1219, [_Z15kernel_originalPKhS0_Ptiii_param_3];
	setp.ge.s32 	%p36, %r203, %r1255;
	setp.ge.s32 	%p37, %r45, %r1219;
	cvt.s64.s32 	%rd37, %r48;
	add.s64 	%rd38, %rd2, %rd37;
	shl.b64 	%rd39, %rd38, 1;
	add.s64 	%rd4, %rd1, %rd39;
	or.pred  	%p38, %p37, %p36;
	@%p38 bra 	$L__BB0_27;
	st.global.u32 	[%rd4+16], %r1340;
$L__BB0_27:
	ld.param.u32 	%r1256, [_Z15kernel_originalPKhS0_Ptiii_param_4];
	ld.param.u32 	%r1220, [_Z15kernel_originalPKhS0_Ptiii_param_3];
	setp.ge.s32 	%p39, %r43, %r1220;
	add.s32 	%r204, %r1202, 17;
	setp.ge.s32 	%p40, %r204, %r1256;
	or.pred  	%p41, %p39, %p40;
	@%p41 bra 	$L__BB0_29;
	st.global.u32 	[%rd3+32], %r1339;
$L__BB0_29:
	ld.param.u32 	%r1257, [_Z15kernel_originalPKhS0_Ptiii_param_4];
	ld.param.u32 	%r1221, [_Z15kernel_originalPKhS0_Ptiii_param_3];
	setp.ge.s32 	%p42, %r204, %r1257;
	setp.ge.s32 	%p43, %r45, %r1221;
	or.pred  	%p44, %p43, %p42;
	@%p44 bra 	$L__BB0_31;
	st.global.u32 	[%rd4+32], %r1338;
$L__BB0_31:
	ld.param.u32 	%r1258, [_Z15kernel_originalPKhS0_Ptiii_param_4];
	ld.param.u32 	%r1222, [_Z15kernel_originalPKhS0_Ptiii_param_3];
	setp.ge.s32 	%p45, %r43, %r1222;
	add.s32 	%r205, %r1202, 25;
	setp.ge.s32 	%p46, %r205, %r1258;
	or.pred  	%p47, %p45, %p46;
	@%p47 bra 	$L__BB0_33;
	st.global.u32 	[%rd3+48], %r1337;
$L__BB0_33:
	ld.param.u32 	%r1259, [_Z15kernel_originalPKhS0_Ptiii_param_4];
	ld.param.u32 	%r1223, [_Z15kernel_originalPKhS0_Ptiii_param_3];
	setp.ge.s32 	%p48, %r205, %r1259;
	setp.ge.s32 	%p49, %r45, %r1223;
	or.pred  	%p50, %p49, %p48;
	@%p50 bra 	$L__BB0_35;
	st.global.u32 	[%rd4+48], %r1336;
$L__BB0_35:
	ld.param.u32 	%r1260, [_Z15kernel_originalPKhS0_Ptiii_param_4];
	ld.param.u32 	%r1224, [_Z15kernel_originalPKhS0_Ptiii_param_3];
	setp.ge.s32 	%p51, %r49, %r1260;
	add.s32 	%r206, %r43, 16;
	add.s32 	%r207, %r43, 24;
	setp.ge.s32 	%p52, %r206, %r1224;
	shl.b32 	%r208, %r1260, 4;
	add.s32 	%r209, %r208, %r46;
	add.s32 	%r210, %r209, %r47;
	or.pred  	%p53, %p52, %p51;
	@%p53 bra 	$L__BB0_37;
	add.s32 	%r1205, %r1202, %r209;
	mul.wide.s32 	%rd40, %r1205, 2;
	add.s64 	%rd41, %rd1, %rd40;
	st.global.u32 	[%rd41], %r1344;
$L__BB0_37:
	ld.param.u32 	%r1261, [_Z15kernel_originalPKhS0_Ptiii_param_4];
	ld.param.u32 	%r1225, [_Z15kernel_originalPKhS0_Ptiii_param_3];
	setp.ge.s32 	%p54, %r207, %r1225;
	setp.ge.s32 	%p55, %r49, %r1261;
	or.pred  	%p56, %p54, %p55;
	@%p56 bra 	$L__BB0_39;
	add.s32 	%r1206, %r1202, %r210;
	mul.wide.s32 	%rd42, %r1206, 2;
	add.s64 	%rd43, %rd1, %rd42;
	st.global.u32 	[%rd43], %r1345;
$L__BB0_39:
	ld.param.u32 	%r1262, [_Z15kernel_originalPKhS0_Ptiii_param_4];
	ld.param.u32 	%r1226, [_Z15kernel_originalPKhS0_Ptiii_param_3];
	setp.ge.s32 	%p57, %r206, %r1226;
	setp.ge.s32 	%p58, %r203, %r1262;
	cvt.s64.s32 	%rd44, %r209;
	add.s64 	%rd45, %rd2, %rd44;
	shl.b64 	%rd46, %rd45, 1;
	add.s64 	%rd5, %rd1, %rd46;
	or.pred  	%p59, %p57, %p58;
	@%p59 bra 	$L__BB0_41;
	st.global.u32 	[%rd5+16], %r1346;
$L__BB0_41:
	ld.param.u32 	%r1263, [_Z15kernel_originalPKhS0_Ptiii_param_4];
	ld.param.u32 	%r1227, [_Z15kernel_originalPKhS0_Ptiii_param_3];
	setp.ge.s32 	%p60, %r207, %r1227;
	setp.ge.s32 	%p61, %r203, %r1263;
	cvt.s64.s32 	%rd47, %r210;
	add.s64 	%rd48, %rd2, %rd47;
	shl.b64 	%rd49, %rd48, 1;
	add.s64 	%rd6, %rd1, %rd49;
	or.pred  	%p62, %p60, %p61;
	@%p62 bra 	$L__BB0_43;
	st.global.u32 	[%rd6+16], %r1347;
$L__BB0_43:
	ld.param.u32 	%r1264, [_Z15kernel_originalPKhS0_Ptiii_param_4];
	ld.param.u32 	%r1228, [_Z15kernel_originalPKhS0_Ptiii_param_3];
	setp.ge.s32 	%p63, %r206, %r1228;
	setp.ge.s32 	%p64, %r204, %r1264;
	or.pred  	%p65, %p63, %p64;
	@%p65 bra 	$L__BB0_45;
	st.global.u32 	[%rd5+32], %r1348;
$L__BB0_45:
	ld.param.u32 	%r1265, [_Z15kernel_originalPKhS0_Ptiii_param_4];
	ld.param.u32 	%r1229, [_Z15kernel_originalPKhS0_Ptiii_param_3];
	setp.ge.s32 	%p66, %r207, %r1229;
	setp.ge.s32 	%p67, %r204, %r1265;
	or.pred  	%p68, %p66, %p67;
	@%p68 bra 	$L__BB0_47;
	st.global.u32 	[%rd6+32], %r1349;
$L__BB0_47:
	ld.param.u32 	%r1266, [_Z15kernel_originalPKhS0_Ptiii_param_4];
	ld.param.u32 	%r1230, [_Z15kernel_originalPKhS0_Ptiii_param_3];
	setp.ge.s32 	%p69, %r206, %r1230;
	setp.ge.s32 	%p70, %r205, %r1266;
	or.pred  	%p71, %p69, %p70;
	@%p71 bra 	$L__BB0_49;
	st.global.u32 	[%rd5+48], %r1350;
$L__BB0_49:
	ld.param.u32 	%r1267, [_Z15kernel_originalPKhS0_Ptiii_param_4];
	ld.param.u32 	%r1231, [_Z15kernel_originalPKhS0_Ptiii_param_3];
	setp.ge.s32 	%p72, %r207, %r1231;
	setp.ge.s32 	%p73, %r205, %r1267;
	or.pred  	%p74, %p72, %p73;
	@%p74 bra 	$L__BB0_51;
	st.global.u32 	[%rd6+48], %r1351;
$L__BB0_51:
	ld.param.u32 	%r1268, [_Z15kernel_originalPKhS0_Ptiii_param_4];
	ld.param.u32 	%r1232, [_Z15kernel_originalPKhS0_Ptiii_param_3];
	setp.ge.s32 	%p75, %r49, %r1268;
	add.s32 	%r211, %r43, 32;
	add.s32 	%r212, %r43, 40;
	setp.ge.s32 	%p76, %r211, %r1232;
	shl.b32 	%r1207, %r1268, 5;
	add.s32 	%r213, %r1207, %r46;
	add.s32 	%r214, %r213, %r47;
	or.pred  	%p77, %p76, %p75;
	@%p77 bra 	$L__BB0_53;
	add.s32 	%r1208, %r1202, %r213;
	mul.wide.s32 	%rd50, %r1208, 2;
	add.s64 	%rd51, %rd1, %rd50;
	st.global.u32 	[%rd51], %r1352;
$L__BB0_53:
	ld.param.u32 	%r1269, [_Z15kernel_originalPKhS0_Ptiii_param_4];
	ld.param.u32 	%r1233, [_Z15kernel_originalPKhS0_Ptiii_param_3];
	setp.ge.s32 	%p78, %r212, %r1233;
	setp.ge.s32 	%p79, %r49, %r1269;
	or.pred  	%p80, %p78, %p79;
	@%p80 bra 	$L__BB0_55;
	add.s32 	%r1209, %r1202, %r214;
	mul.wide.s32 	%rd52, %r1209, 2;
	add.s64 	%rd53, %rd1, %rd52;
	st.global.u32 	[%rd53], %r1353;
$L__BB0_55:
	ld.param.u32 	%r1270, [_Z15kernel_originalPKhS0_Ptiii_param_4];
	ld.param.u32 	%r1234, [_Z15kernel_originalPKhS0_Ptiii_param_3];
	setp.ge.s32 	%p81, %r211, %r1234;
	setp.ge.s32 	%p82, %r203, %r1270;
	cvt.s64.s32 	%rd54, %r213;
	add.s64 	%rd55, %rd2, %rd54;
	shl.b64 	%rd56, %rd55, 1;
	add.s64 	%rd7, %rd1, %rd56;
	or.pred  	%p83, %p81, %p82;
	@%p83 bra 	$L__BB0_57;
	st.global.u32 	[%rd7+16], %r1354;
$L__BB0_57:
	ld.param.u32 	%r1271, [_Z15kernel_originalPKhS0_Ptiii_param_4];
	ld.param.u32 	%r1235, [_Z15kernel_originalPKhS0_Ptiii_param_3];
	setp.ge.s32 	%p84, %r212, %r1235;
	setp.ge.s32 	%p85, %r203, %r1271;
	cvt.s64.s32 	%rd57, %r214;
	add.s64 	%rd58, %rd2, %rd57;
	shl.b64 	%rd59, %rd58, 1;
	add.s64 	%rd8, %rd1, %rd59;
	or.pred  	%p86, %p84, %p85;
	@%p86 bra 	$L__BB0_59;
	st.global.u32 	[%rd8+16], %r1355;
$L__BB0_59:
	ld.param.u32 	%r1272, [_Z15kernel_originalPKhS0_Ptiii_param_4];
	ld.param.u32 	%r1236, [_Z15kernel_originalPKhS0_Ptiii_param_3];
	setp.ge.s32 	%p87, %r211, %r1236;
	setp.ge.s32 	%p88, %r204, %r1272;
	or.pred  	%p89, %p87, %p88;
	@%p89 bra 	$L__BB0_61;
	st.global.u32 	[%rd7+32], %r1356;
$L__BB0_61:
	ld.param.u32 	%r1273, [_Z15kernel_originalPKhS0_Ptiii_param_4];
	ld.param.u32 	%r1237, [_Z15kernel_originalPKhS0_Ptiii_param_3];
	setp.ge.s32 	%p90, %r212, %r1237;
	setp.ge.s32 	%p91, %r204, %r1273;
	or.pred  	%p92, %p90, %p91;
	@%p92 bra 	$L__BB0_63;
	st.global.u32 	[%rd8+32], %r1357;
$L__BB0_63:
	ld.param.u32 	%r1274, [_Z15kernel_originalPKhS0_Ptiii_param_4];
	ld.param.u32 	%r1238, [_Z15kernel_originalPKhS0_Ptiii_param_3];
	setp.ge.s32 	%p93, %r211, %r1238;
	setp.ge.s32 	%p94, %r205, %r1274;
	or.pred  	%p95, %p93, %p94;
	@%p95 bra 	$L__BB0_65;
	st.global.u32 	[%rd7+48], %r1358;
$L__BB0_65:
	ld.param.u32 	%r1275, [_Z15kernel_originalPKhS0_Ptiii_param_4];
	ld.param.u32 	%r1239, [_Z15kernel_originalPKhS0_Ptiii_param_3];
	setp.ge.s32 	%p96, %r212, %r1239;
	setp.ge.s32 	%p97, %r205, %r1275;
	or.pred  	%p98, %p96, %p97;
	@%p98 bra 	$L__BB0_67;
	st.global.u32 	[%rd8+48], %r1359;
$L__BB0_67:
	ld.param.u32 	%r1276, [_Z15kernel_originalPKhS0_Ptiii_param_4];
	ld.param.u32 	%r1240, [_Z15kernel_originalPKhS0_Ptiii_param_3];
	setp.ge.s32 	%p99, %r49, %r1276;
	add.s32 	%r215, %r43, 48;
	add.s32 	%r216, %r43, 56;
	setp.ge.s32 	%p100, %r215, %r1240;
	add.s32 	%r217, %r208, %r213;
	add.s32 	%r218, %r217, %r47;
	or.pred  	%p101, %p100, %p99;
	@%p101 bra 	$L__BB0_69;
	add.s32 	%r1210, %r1202, %r217;
	mul.wide.s32 	%rd60, %r1210, 2;
	add.s64 	%rd61, %rd1, %rd60;
	st.global.u32 	[%rd61], %r1360;
$L__BB0_69:
	ld.param.u32 	%r1277, [_Z15kernel_originalPKhS0_Ptiii_param_4];
	ld.param.u32 	%r1241, [_Z15kernel_originalPKhS0_Ptiii_param_3];
	setp.ge.s32 	%p102, %r216, %r1241;
	setp.ge.s32 	%p103, %r49, %r1277;
	or.pred  	%p104, %p102, %p103;
	@%p104 bra 	$L__BB0_71;
	add.s32 	%r1211, %r1202, %r218;
	mul.wide.s32 	%rd62, %r1211, 2;
	add.s64 	%rd63, %rd1, %rd62;
	st.global.u32 	[%rd63], %r1361;
$L__BB0_71:
	ld.param.u32 	%r1278, [_Z15kernel_originalPKhS0_Ptiii_param_4];
	ld.param.u32 	%r1242, [_Z15kernel_originalPKhS0_Ptiii_param_3];
	setp.ge.s32 	%p105, %r215, %r1242;
	setp.ge.s32 	%p106, %r203, %r1278;
	cvt.s64.s32 	%rd64, %r217;
	add.s64 	%rd65, %rd2, %rd64;
	shl.b64 	%rd66, %rd65, 1;
	add.s64 	%rd9, %rd1, %rd66;
	or.pred  	%p107, %p105, %p106;
	@%p107 bra 	$L__BB0_73;
	st.global.u32 	[%rd9+16], %r1362;
$L__BB0_73:
	ld.param.u32 	%r1279, [_Z15kernel_originalPKhS0_Ptiii_param_4];
	ld.param.u32 	%r1243, [_Z15kernel_originalPKhS0_Ptiii_param_3];
	setp.ge.s32 	%p108, %r216, %r1243;
	setp.ge.s32 	%p109, %r203, %r1279;
	cvt.s64.s32 	%rd67, %r218;
	add.s64 	%rd68, %rd2, %rd67;
	shl.b64 	%rd69, %rd68, 1;
	add.s64 	%rd10, %rd1, %rd69;
	or.pred  	%p110, %p108, %p109;
	@%p110 bra 	$L__BB0_75;
	st.global.u32 	[%rd10+16], %r1363;
$L__BB0_75:
	ld.param.u32 	%r1280, [_Z15kernel_originalPKhS0_Ptiii_param_4];
	ld.param.u32 	%r1244, [_Z15kernel_originalPKhS0_Ptiii_param_3];
	setp.ge.s32 	%p111, %r215, %r1244;
	setp.ge.s32 	%p112, %r204, %r1280;
	or.pred  	%p113, %p111, %p112;
	@%p113 bra 	$L__BB0_77;
	st.global.u32 	[%rd9+32], %r1364;
$L__BB0_77:
	ld.param.u32 	%r1281, [_Z15kernel_originalPKhS0_Ptiii_param_4];
	ld.param.u32 	%r1245, [_Z15kernel_originalPKhS0_Ptiii_param_3];
	setp.ge.s32 	%p114, %r216, %r1245;
	setp.ge.s32 	%p115, %r204, %r1281;
	or.pred  	%p116, %p114, %p115;
	@%p116 bra 	$L__BB0_79;
	st.global.u32 	[%rd10+32], %r1365;
$L__BB0_79:
	ld.param.u32 	%r1282, [_Z15kernel_originalPKhS0_Ptiii_param_4];
	ld.param.u32 	%r1246, [_Z15kernel_originalPKhS0_Ptiii_param_3];
	setp.ge.s32 	%p117, %r215, %r1246;
	setp.ge.s32 	%p118, %r205, %r1282;
	or.pred  	%p119, %p117, %p118;
	@%p119 bra 	$L__BB0_81;
	st.global.u32 	[%rd9+48], %r1366;
$L__BB0_81:
	ld.param.u32 	%r1283, [_Z15kernel_originalPKhS0_Ptiii_param_4];
	ld.param.u32 	%r1247, [_Z15kernel_originalPKhS0_Ptiii_param_3];
	setp.ge.s32 	%p120, %r216, %r1247;
	setp.ge.s32 	%p121, %r205, %r1283;
	or.pred  	%p122, %p120, %p121;
	@%p122 bra 	$L__BB0_83;
	st.global.u32 	[%rd10+48], %r1367;
$L__BB0_83:
	ret;

}
	// .globl	_Z17kernel_singlesyncPKhS0_Ptiii
.visible .entry _Z17kernel_singlesyncPKhS0_Ptiii(
	.param .u64 .ptr .align 1 _Z17kernel_singlesyncPKhS0_Ptiii_param_0,
	.param .u64 .ptr .align 1 _Z17kernel_singlesyncPKhS0_Ptiii_param_1,
	.param .u64 .ptr .align 1 _Z17kernel_singlesyncPKhS0_Ptiii_param_2,
	.param .u32 _Z17kernel_singlesyncPKhS0_Ptiii_param_3,
	.param .u32 _Z17kernel_singlesyncPKhS0_Ptiii_param_4,
	.param .u32 _Z17kernel_singlesyncPKhS0_Ptiii_param_5
)
.maxntid 256
.minnctapersm 3
{
	.reg .pred 	%p<123>;
	.reg .b32 	%r<1389>;
	.reg .b64 	%rd<79>;

	ld.param.u32 	%r221, [_Z17kernel_singlesyncPKhS0_Ptiii_param_5];
	setp.lt.s32 	%p1, %r221, 1;
	mov.b32 	%r1325, 0;
	mov.u32 	%r1326, %r1325;
	mov.u32 	%r1327, %r1325;
	mov.u32 	%r1328, %r1325;
	mov.u32 	%r1329, %r1325;
	mov.u32 	%r1330, %r1325;
	mov.u32 	%r1331, %r1325;
	mov.u32 	%r1332, %r1325;
	mov.u32 	%r1333, %r1325;
	mov.u32 	%r1334, %r1325;
	mov.u32 	%r1335, %r1325;
	mov.u32 	%r1336, %r1325;
	mov.u32 	%r1337, %r1325;
	mov.u32 	%r1338, %r1325;
	mov.u32 	%r1339, %r1325;
	mov.u32 	%r1340, %r1325;
	mov.u32 	%r1341, %r1325;
	mov.u32 	%r1342, %r1325;
	mov.u32 	%r1343, %r1325;
	mov.u32 	%r1344, %r1325;
	mov.u32 	%r1345, %r1325;
	mov.u32 	%r1346, %r1325;
	mov.u32 	%r1347, %r1325;
	mov.u32 	%r1348, %r1325;
	mov.u32 	%r1349, %r1325;
	mov.u32 	%r1350, %r1325;
	mov.u32 	%r1351, %r1325;
	mov.u32 	%r1352, %r1325;
	mov.u32 	%r1353, %r1325;
	mov.u32 	%r1354, %r1325;
	mov.u32 	%r1355, %r1325;
	mov.u32 	%r1356, %r1325;
	@%p1 bra 	$L__BB1_19;
	ld.param.u32 	%r1273, [_Z17kernel_singlesyncPKhS0_Ptiii_param_5];
	mov.u32 	%r225, %tid.x;
	shr.u32 	%r226, %r225, 3;
	shl.b32 	%r227, %r225, 4;
	and.b32  	%r1315, %r227, 112;
	mov.u32 	%r228, %ctaid.x;
	shl.b32 	%r229, %r228, 7;
	or.b32  	%r230, %r226, %r229;
	add.s32 	%r231, %r230, 32;
	add.s32 	%r232, %r230, 64;
	add.s32 	%r233, %r230, 96;
	mov.u32 	%r234, %ctaid.y;
	shl.b32 	%r235, %r234, 7;
	or.b32  	%r236, %r226, %r235;
	add.s32 	%r237, %r236, 32;
	add.s32 	%r238, %r236, 64;
	add.s32 	%r239, %r236, 96;
	mad.lo.s32 	%r1323, %r236, %r1273, %r1315;
	mad.lo.s32 	%r1322, %r237, %r1273, %r1315;
	mad.lo.s32 	%r1321, %r238, %r1273, %r1315;
	mad.lo.s32 	%r1320, %r239, %r1273, %r1315;
	mad.lo.s32 	%r1319, %r233, %r1273, %r1315;
	mad.lo.s32 	%r1318, %r232, %r1273, %r1315;
	mad.lo.s32 	%r1317, %r231, %r1273, %r1315;
	mad.lo.s32 	%r1316, %r230, %r1273, %r1315;
	mov.b32 	%r1325, 0;
	mov.b32 	%r1324, 16;
$L__BB1_2:
	ld.param.u32 	%r1274, [_Z17kernel_singlesyncPKhS0_Ptiii_param_5];
	ld.param.u32 	%r1201, [_Z17kernel_singlesyncPKhS0_Ptiii_param_3];
	mov.u32 	%r241, %tid.x;
	shr.u32 	%r242, %r241, 3;
	mov.u32 	%r243, %ctaid.x;
	shl.b32 	%r244, %r243, 7;
	or.b32  	%r91, %r242, %r244;
	setp.ge.s32 	%p2, %r91, %r1201;
	add.s32 	%r92, %r1315, 16;
	setp.gt.s32 	%p3, %r92, %r1274;
	mov.b32 	%r1357, 0;
	or.pred  	%p4, %p2, %p3;
	mov.u32 	%r1358, %r1357;
	mov.u32 	%r1359, %r1357;
	mov.u32 	%r1360, %r1357;
	@%p4 bra 	$L__BB1_4;
	ld.param.u64 	%rd70, [_Z17kernel_singlesyncPKhS0_Ptiii_param_0];
	cvt.s64.s32 	%rd15, %r1316;
	add.s64 	%rd14, %rd70, %rd15;
	// begin inline asm
	ld.global.nc.v4.u32 {%r1360,%r1359,%r1358,%r1357}, [%rd14];
	// end inline asm
$L__BB1_4:
	ld.param.u32 	%r1275, [_Z17kernel_singlesyncPKhS0_Ptiii_param_5];
	ld.param.u32 	%r1202, [_Z17kernel_singlesyncPKhS0_Ptiii_param_3];
	setp.gt.s32 	%p5, %r92, %r1275;
	add.s32 	%r250, %r91, 32;
	setp.ge.s32 	%p6, %r250, %r1202;
	shl.b32 	%r253, %r242, 7;
	xor.b32  	%r254, %r242, %r241;
	shl.b32 	%r255, %r254, 4;
	and.b32  	%r256, %r255, 112;
	or.b32  	%r257, %r253, %r256;
	mov.u32 	%r258, dyn_smem_ss;
	add.s32 	%r101, %r258, %r257;
	st.shared.v4.u32 	[%r101], {%r1360, %r1359, %r1358, %r1357};
	mov.b32 	%r1361, 0;
	or.pred  	%p7, %p6, %p5;
	mov.u32 	%r1362, %r1361;
	mov.u32 	%r1363, %r1361;
	mov.u32 	%r1364, %r1361;
	@%p7 bra 	$L__BB1_6;
	ld.param.u64 	%rd71, [_Z17kernel_singlesyncPKhS0_Ptiii_param_0];
	cvt.s64.s32 	%rd17, %r1317;
	add.s64 	%rd16, %rd71, %rd17;
	// begin inline asm
	ld.global.nc.v4.u32 {%r1364,%r1363,%r1362,%r1361}, [%rd16];
	// end inline asm
$L__BB1_6:
	ld.param.u32 	%r1276, [_Z17kernel_singlesyncPKhS0_Ptiii_param_5];
	ld.param.u32 	%r1203, [_Z17kernel_singlesyncPKhS0_Ptiii_param_3];
	setp.gt.s32 	%p8, %r92, %r1276;
	add.s32 	%r264, %r91, 64;
	setp.ge.s32 	%p9, %r264, %r1203;
	add.s32 	%r267, %r242, 32;
	shl.b32 	%r268, %r267, 7;
	xor.b32  	%r269, %r267, %r241;
	shl.b32 	%r270, %r269, 4;
	and.b32  	%r271, %r270, 112;
	or.b32  	%r272, %r268, %r271;
	add.s32 	%r110, %r258, %r272;
	st.shared.v4.u32 	[%r110], {%r1364, %r1363, %r1362, %r1361};
	mov.b32 	%r1365, 0;
	or.pred  	%p10, %p9, %p8;
	mov.u32 	%r1366, %r1365;
	mov.u32 	%r1367, %r1365;
	mov.u32 	%r1368, %r1365;
	@%p10 bra 	$L__BB1_8;
	ld.param.u64 	%rd72, [_Z17kernel_singlesyncPKhS0_Ptiii_param_0];
	cvt.s64.s32 	%rd19, %r1318;
	add.s64 	%rd18, %rd72, %rd19;
	// begin inline asm
	ld.global.nc.v4.u32 {%r1368,%r1367,%r1366,%r1365}, [%rd18];
	// end inline asm
$L__BB1_8:
	ld.param.u32 	%r1277, [_Z17kernel_singlesyncPKhS0_Ptiii_param_5];
	ld.param.u32 	%r1204, [_Z17kernel_singlesyncPKhS0_Ptiii_param_3];
	setp.gt.s32 	%p11, %r92, %r1277;
	add.s32 	%r279, %r91, 96;
	setp.ge.s32 	%p12, %r279, %r1204;
	add.s32 	%r282, %r242, 64;
	shl.b32 	%r283, %r282, 7;
	xor.b32  	%r284, %r282, %r241;
	shl.b32 	%r285, %r284, 4;
	and.b32  	%r286, %r285, 112;
	or.b32  	%r287, %r283, %r286;
	add.s32 	%r119, %r258, %r287;
	st.shared.v4.u32 	[%r119], {%r1368, %r1367, %r1366, %r1365};
	mov.b32 	%r1369, 0;
	or.pred  	%p13, %p12, %p11;
	mov.u32 	%r1370, %r1369;
	mov.u32 	%r1371, %r1369;
	mov.u32 	%r1372, %r1369;
	@%p13 bra 	$L__BB1_10;
	ld.param.u64 	%rd73, [_Z17kernel_singlesyncPKhS0_Ptiii_param_0];
	cvt.s64.s32 	%rd21, %r1319;
	add.s64 	%rd20, %rd73, %rd21;
	// begin inline asm
	ld.global.nc.v4.u32 {%r1372,%r1371,%r1370,%r1369}, [%rd20];
	// end inline asm
$L__BB1_10:
	ld.param.u32 	%r1278, [_Z17kernel_singlesyncPKhS0_Ptiii_param_5];
	ld.param.u32 	%r1237, [_Z17kernel_singlesyncPKhS0_Ptiii_param_4];
	setp.gt.s32 	%p14, %r92, %r1278;
	mov.u32 	%r296, %ctaid.y;
	shl.b32 	%r297, %r296, 7;
	or.b32  	%r128, %r242, %r297;
	setp.ge.s32 	%p15, %r128, %r1237;
	add.s32 	%r298, %r242, 96;
	shl.b32 	%r299, %r298, 7;
	xor.b32  	%r300, %r298, %r241;
	shl.b32 	%r301, %r300, 4;
	and.b32  	%r302, %r301, 112;
	or.b32  	%r303, %r299, %r302;
	add.s32 	%r305, %r258, %r303;
	st.shared.v4.u32 	[%r305], {%r1372, %r1371, %r1370, %r1369};
	mov.b32 	%r1373, 0;
	or.pred  	%p16, %p15, %p14;
	mov.u32 	%r1374, %r1373;
	mov.u32 	%r1375, %r1373;
	mov.u32 	%r1376, %r1373;
	@%p16 bra 	$L__BB1_12;
	ld.param.u64 	%rd74, [_Z17kernel_singlesyncPKhS0_Ptiii_param_1];
	cvt.u64.u32 	%rd23, %r1323;
	add.s64 	%rd22, %rd74, %rd23;
	// begin inline asm
	ld.global.nc.v4.u32 {%r1376,%r1375,%r1374,%r1373}, [%rd22];
	// end inline asm
$L__BB1_12:
	ld.param.u32 	%r1279, [_Z17kernel_singlesyncPKhS0_Ptiii_param_5];
	ld.param.u32 	%r1238, [_Z17kernel_singlesyncPKhS0_Ptiii_param_4];
	setp.gt.s32 	%p17, %r92, %r1279;
	add.s32 	%r311, %r128, 32;
	setp.ge.s32 	%p18, %r311, %r1238;
	st.shared.v4.u32 	[%r101+16384], {%r1376, %r1375, %r1374, %r1373};
	mov.b32 	%r1377, 0;
	or.pred  	%p19, %p18, %p17;
	mov.u32 	%r1378, %r1377;
	mov.u32 	%r1379, %r1377;
	mov.u32 	%r1380, %r1377;
	@%p19 bra 	$L__BB1_14;
	ld.param.u64 	%rd75, [_Z17kernel_singlesyncPKhS0_Ptiii_param_1];
	cvt.u64.u32 	%rd25, %r1322;
	add.s64 	%rd24, %rd75, %rd25;
	// begin inline asm
	ld.global.nc.v4.u32 {%r1380,%r1379,%r1378,%r1377}, [%rd24];
	// end inline asm
$L__BB1_14:
	ld.param.u32 	%r1280, [_Z17kernel_singlesyncPKhS0_Ptiii_param_5];
	ld.param.u32 	%r1239, [_Z17kernel_singlesyncPKhS0_Ptiii_param_4];
	setp.gt.s32 	%p20, %r92, %r1280;
	add.s32 	%r317, %r128, 64;
	setp.ge.s32 	%p21, %r317, %r1239;
	st.shared.v4.u32 	[%r110+16384], {%r1380, %r1379, %r1378, %r1377};
	mov.b32 	%r1381, 0;
	or.pred  	%p22, %p21, %p20;
	mov.u32 	%r1382, %r1381;
	mov.u32 	%r1383, %r1381;
	mov.u32 	%r1384, %r1381;
	@%p22 bra 	$L__BB1_16;
	ld.param.u64 	%rd76, [_Z17kernel_singlesyncPKhS0_Ptiii_param_1];
	cvt.u64.u32 	%rd27, %r1321;
	add.s64 	%rd26, %rd76, %rd27;
	// begin inline asm
	ld.global.nc.v4.u32 {%r1384,%r1383,%r1382,%r1381}, [%rd26];
	// end inline asm
$L__BB1_16:
	ld.param.u32 	%r1281, [_Z17kernel_singlesyncPKhS0_Ptiii_param_5];
	ld.param.u32 	%r1240, [_Z17kernel_singlesyncPKhS0_Ptiii_param_4];
	setp.gt.s32 	%p23, %r92, %r1281;
	add.s32 	%r323, %r128, 96;
	setp.ge.s32 	%p24, %r323, %r1240;
	st.shared.v4.u32 	[%r119+16384], {%r1384, %r1383, %r1382, %r1381};
	mov.b32 	%r1385, 0;
	or.pred  	%p25, %p24, %p23;
	mov.u32 	%r1386, %r1385;
	mov.u32 	%r1387, %r1385;
	mov.u32 	%r1388, %r1385;
	@%p25 bra 	$L__BB1_18;
	ld.param.u64 	%rd77, [_Z17kernel_singlesyncPKhS0_Ptiii_param_1];
	cvt.u64.u32 	%rd29, %r1320;
	add.s64 	%rd28, %rd77, %rd29;
	// begin inline asm
	ld.global.nc.v4.u32 {%r1388,%r1387,%r1386,%r1385}, [%rd28];
	// end inline asm
$L__BB1_18:
	ld.param.u32 	%r1282, [_Z17kernel_singlesyncPKhS0_Ptiii_param_5];
	mov.u32 	%r968, %tid.x;
	shr.u32 	%r969, %r968, 3;
	add.s32 	%r970, %r969, 96;
	shl.b32 	%r971, %r970, 7;
	xor.b32  	%r972, %r970, %r968;
	shl.b32 	%r973, %r972, 4;
	and.b32  	%r974, %r973, 112;
	or.b32  	%r975, %r971, %r974;
	mov.u32 	%r976, dyn_smem_ss;
	add.s32 	%r977, %r976, %r975;
	st.shared.v4.u32 	[%r977+16384], {%r1388, %r1387, %r1386, %r1385};
	bar.sync 	0;
	shr.u32 	%r978, %r968, 2;
	and.b32  	%r979, %r978, 7;
	shr.u32 	%r980, %r968, 1;
	and.b32  	%r981, %r980, 64;
	or.b32  	%r982, %r979, %r981;
	shl.b32 	%r983, %r982, 7;
	shl.b32 	%r984, %r968, 2;
	and.b32  	%r985, %r984, 12;
	or.b32  	%r986, %r983, %r985;
	shl.b32 	%r987, %r982, 4;
	and.b32  	%r988, %r987, 112;
	or.b32  	%r989, %r986, %r988;
	add.s32 	%r990, %r976, %r989;
	ld.shared.u32 	%r330, [%r990];
	or.b32  	%r991, %r986, 1024;
	and.b32  	%r992, %r984, 112;
	or.b32  	%r993, %r991, %r992;
	add.s32 	%r994, %r976, %r993;
	ld.shared.u32 	%r331, [%r994];
	xor.b32  	%r995, %r988, 16;
	or.b32  	%r996, %r986, %r995;
	add.s32 	%r997, %r976, %r996;
	ld.shared.u32 	%r332, [%r997];
	xor.b32  	%r998, %r992, 16;
	or.b32  	%r999, %r991, %r998;
	add.s32 	%r1000, %r976, %r999;
	ld.shared.u32 	%r333, [%r1000];
	xor.b32  	%r1001, %r988, 32;
	or.b32  	%r1002, %r986, %r1001;
	add.s32 	%r1003, %r976, %r1002;
	ld.shared.u32 	%r490, [%r1003];
	xor.b32  	%r1004, %r992, 32;
	or.b32  	%r1005, %r991, %r1004;
	add.s32 	%r1006, %r976, %r1005;
	ld.shared.u32 	%r491, [%r1006];
	xor.b32  	%r1007, %r987, 48;
	and.b32  	%r1008, %r1007, 112;
	or.b32  	%r1009, %r986, %r1008;
	add.s32 	%r1010, %r976, %r1009;
	ld.shared.u32 	%r492, [%r1010];
	or.b32  	%r1011, %r991, %r1008;
	add.s32 	%r1012, %r976, %r1011;
	ld.shared.u32 	%r493, [%r1012];
	ld.shared.u32 	%r370, [%r994+1024];
	ld.shared.u32 	%r371, [%r994+2048];
	or.b32  	%r1013, %r986, 2048;
	or.b32  	%r1014, %r1013, %r995;
	add.s32 	%r1015, %r976, %r1014;
	ld.shared.u32 	%r372, [%r1015];
	ld.shared.u32 	%r373, [%r1000+2048];
	or.b32  	%r1016, %r1013, %r1001;
	add.s32 	%r1017, %r976, %r1016;
	ld.shared.u32 	%r530, [%r1017];
	ld.shared.u32 	%r531, [%r1006+2048];
	or.b32  	%r1018, %r1013, %r1008;
	add.s32 	%r1019, %r976, %r1018;
	ld.shared.u32 	%r532, [%r1019];
	or.b32  	%r1020, %r986, 3072;
	or.b32  	%r1021, %r1020, %r1008;
	add.s32 	%r1022, %r976, %r1021;
	ld.shared.u32 	%r533, [%r1022];
	ld.shared.u32 	%r410, [%r994+3072];
	ld.shared.u32 	%r411, [%r994+4096];
	or.b32  	%r1023, %r986, 4096;
	or.b32  	%r1024, %r1023, %r995;
	add.s32 	%r1025, %r976, %r1024;
	ld.shared.u32 	%r412, [%r1025];
	ld.shared.u32 	%r413, [%r1000+4096];
	or.b32  	%r1026, %r1023, %r1001;
	add.s32 	%r1027, %r976, %r1026;
	ld.shared.u32 	%r570, [%r1027];
	ld.shared.u32 	%r571, [%r1006+4096];
	or.b32  	%r1028, %r1023, %r1008;
	add.s32 	%r1029, %r976, %r1028;
	ld.shared.u32 	%r572, [%r1029];
	or.b32  	%r1030, %r986, 5120;
	or.b32  	%r1031, %r1030, %r1008;
	add.s32 	%r1032, %r976, %r1031;
	ld.shared.u32 	%r573, [%r1032];
	ld.shared.u32 	%r450, [%r994+5120];
	ld.shared.u32 	%r451, [%r994+6144];
	or.b32  	%r1033, %r986, 6144;
	or.b32  	%r1034, %r1033, %r995;
	add.s32 	%r1035, %r976, %r1034;
	ld.shared.u32 	%r452, [%r1035];
	ld.shared.u32 	%r453, [%r1000+6144];
	or.b32  	%r1036, %r1033, %r1001;
	add.s32 	%r1037, %r976, %r1036;
	ld.shared.u32 	%r610, [%r1037];
	ld.shared.u32 	%r611, [%r1006+6144];
	or.b32  	%r1038, %r1033, %r1008;
	add.s32 	%r1039, %r976, %r1038;
	ld.shared.u32 	%r612, [%r1039];
	or.b32  	%r1040, %r986, 7168;
	or.b32  	%r1041, %r1040, %r1008;
	add.s32 	%r1042, %r976, %r1041;
	ld.shared.u32 	%r613, [%r1042];
	and.b32  	%r1043, %r968, 96;
	or.b32  	%r1044, %r979, %r1043;
	shl.b32 	%r1045, %r1044, 7;
	or.b32  	%r1046, %r1045, %r985;
	shl.b32 	%r1047, %r1044, 4;
	and.b32  	%r1048, %r1047, 112;
	or.b32  	%r1049, %r1046, %r1048;
	add.s32 	%r1050, %r976, 16384;
	add.s32 	%r1051, %r1050, %r1049;
	ld.shared.u32 	%r334, [%r1051];
	xor.b32  	%r1052, %r1048, 16;
	or.b32  	%r1053, %r1046, %r1052;
	add.s32 	%r1054, %r1050, %r1053;
	ld.shared.u32 	%r335, [%r1054];
	xor.b32  	%r1055, %r1048, 32;
	or.b32  	%r1056, %r1046, %r1055;
	add.s32 	%r1057, %r1050, %r1056;
	ld.shared.u32 	%r494, [%r1057];
	xor.b32  	%r1058, %r1047, 48;
	and.b32  	%r1059, %r1058, 112;
	or.b32  	%r1060, %r1046, %r1059;
	add.s32 	%r1061, %r1050, %r1060;
	ld.shared.u32 	%r495, [%r1061];
	or.b32  	%r1062, %r1046, 1024;
	or.b32  	%r1063, %r1062, %r1048;
	add.s32 	%r1064, %r1050, %r1063;
	ld.shared.u32 	%r344, [%r1064];
	or.b32  	%r1065, %r1062, %r1052;
	add.s32 	%r1066, %r1050, %r1065;
	ld.shared.u32 	%r345, [%r1066];
	or.b32  	%r1067, %r1062, %r1055;
	add.s32 	%r1068, %r1050, %r1067;
	ld.shared.u32 	%r504, [%r1068];
	or.b32  	%r1069, %r1062, %r1059;
	add.s32 	%r1070, %r1050, %r1069;
	ld.shared.u32 	%r505, [%r1070];
	ld.shared.u32 	%r354, [%r1064+1024];
	or.b32  	%r1071, %r1046, 2048;
	or.b32  	%r1072, %r1071, %r1052;
	add.s32 	%r1073, %r1050, %r1072;
	ld.shared.u32 	%r355, [%r1073];
	or.b32  	%r1074, %r1071, %r1055;
	add.s32 	%r1075, %r1050, %r1074;
	ld.shared.u32 	%r514, [%r1075];
	or.b32  	%r1076, %r1071, %r1059;
	add.s32 	%r1077, %r1050, %r1076;
	ld.shared.u32 	%r515, [%r1077];
	ld.shared.u32 	%r364, [%r1064+2048];
	or.b32  	%r1078, %r1046, 3072;
	or.b32  	%r1079, %r1078, %r1052;
	add.s32 	%r1080, %r1050, %r1079;
	ld.shared.u32 	%r365, [%r1080];
	or.b32  	%r1081, %r1078, %r1055;
	add.s32 	%r1082, %r1050, %r1081;
	ld.shared.u32 	%r524, [%r1082];
	or.b32  	%r1083, %r1078, %r1059;
	add.s32 	%r1084, %r1050, %r1083;
	ld.shared.u32 	%r525, [%r1084];
	// begin inline asm
	mma.sync.aligned.m16n8k32.row.col.f16.e4m3.e4m3.f16 {%r328,%r329},{%r330,%r331,%r332,%r333},{%r334,%r335},{%r1325,%r1326};

	// end inline asm
	// begin inline asm
	mma.sync.aligned.m16n8k32.row.col.f16.e4m3.e4m3.f16 {%r338,%r339},{%r330,%r331,%r332,%r333},{%r344,%r345},{%r1327,%r1328};

	// end inline asm
	// begin inline asm
	mma.sync.aligned.m16n8k32.row.col.f16.e4m3.e4m3.f16 {%r348,%r349},{%r330,%r331,%r332,%r333},{%r354,%r355},{%r1329,%r1330};

	// end inline asm
	// begin inline asm
	mma.sync.aligned.m16n8k32.row.col.f16.e4m3.e4m3.f16 {%r358,%r359},{%r330,%r331,%r332,%r333},{%r364,%r365},{%r1331,%r1332};

	// end inline asm
	// begin inline asm
	mma.sync.aligned.m16n8k32.row.col.f16.e4m3.e4m3.f16 {%r368,%r369},{%r370,%r371,%r372,%r373},{%r334,%r335},{%r1333,%r1334};

	// end inline asm
	// begin inline asm
	mma.sync.aligned.m16n8k32.row.col.f16.e4m3.e4m3.f16 {%r378,%r379},{%r370,%r371,%r372,%r373},{%r344,%r345},{%r1335,%r1336};

	// end inline asm
	// begin inline asm
	mma.sync.aligned.m16n8k32.row.col.f16.e4m3.e4m3.f16 {%r388,%r389},{%r370,%r371,%r372,%r373},{%r354,%r355},{%r1337,%r1338};

	// end inline asm
	// begin inline asm
	mma.sync.aligned.m16n8k32.row.col.f16.e4m3.e4m3.f16 {%r398,%r399},{%r370,%r371,%r372,%r373},{%r364,%r365},{%r1339,%r1340};

	// end inline asm
	// begin inline asm
	mma.sync.aligned.m16n8k32.row.col.f16.e4m3.e4m3.f16 {%r408,%r409},{%r410,%r411,%r412,%r413},{%r334,%r335},{%r1341,%r1342};

	// end inline asm
	// begin inline asm
	mma.sync.aligned.m16n8k32.row.col.f16.e4m3.e4m3.f16 {%r418,%r419},{%r410,%r411,%r412,%r413},{%r344,%r345},{%r1343,%r1344};

	// end inline asm
	// begin inline asm
	mma.sync.aligned.m16n8k32.row.col.f16.e4m3.e4m3.f16 {%r428,%r429},{%r410,%r411,%r412,%r413},{%r354,%r355},{%r1345,%r1346};

	// end inline asm
	// begin inline asm
	mma.sync.aligned.m16n8k32.row.col.f16.e4m3.e4m3.f16 {%r438,%r439},{%r410,%r411,%r412,%r413},{%r364,%r365},{%r1347,%r1348};

	// end inline asm
	// begin inline asm
	mma.sync.aligned.m16n8k32.row.col.f16.e4m3.e4m3.f16 {%r448,%r449},{%r450,%r451,%r452,%r453},{%r334,%r335},{%r1349,%r1350};

	// end inline asm
	// begin inline asm
	mma.sync.aligned.m16n8k32.row.col.f16.e4m3.e4m3.f16 {%r458,%r459},{%r450,%r451,%r452,%r453},{%r344,%r345},{%r1351,%r1352};

	// end inline asm
	// begin inline asm
	mma.sync.aligned.m16n8k32.row.col.f16.e4m3.e4m3.f16 {%r468,%r469},{%r450,%r451,%r452,%r453},{%r354,%r355},{%r1353,%r1354};

	// end inline asm
	// begin inline asm
	mma.sync.aligned.m16n8k32.row.col.f16.e4m3.e4m3.f16 {%r478,%r479},{%r450,%r451,%r452,%r453},{%r364,%r365},{%r1355,%r1356};

	// end inline asm
	// begin inline asm
	mma.sync.aligned.m16n8k32.row.col.f16.e4m3.e4m3.f16 {%r488,%r489},{%r490,%r491,%r492,%r493},{%r494,%r495},{%r328,%r329};

	// end inline asm
	// begin inline asm
	mma.sync.aligned.m16n8k32.row.col.f16.e4m3.e4m3.f16 {%r498,%r499},{%r490,%r491,%r492,%r493},{%r504,%r505},{%r338,%r339};

	// end inline asm
	// begin inline asm
	mma.sync.aligned.m16n8k32.row.col.f16.e4m3.e4m3.f16 {%r508,%r509},{%r490,%r491,%r492,%r493},{%r514,%r515},{%r348,%r349};

	// end inline asm
	// begin inline asm
	mma.sync.aligned.m16n8k32.row.col.f16.e4m3.e4m3.f16 {%r518,%r519},{%r490,%r491,%r492,%r493},{%r524,%r525},{%r358,%r359};

	// end inline asm
	// begin inline asm
	mma.sync.aligned.m16n8k32.row.col.f16.e4m3.e4m3.f16 {%r528,%r529},{%r530,%r531,%r532,%r533},{%r494,%r495},{%r368,%r369};

	// end inline asm
	// begin inline asm
	mma.sync.aligned.m16n8k32.row.col.f16.e4m3.e4m3.f16 {%r538,%r539},{%r530,%r531,%r532,%r533},{%r504,%r505},{%r378,%r379};

	// end inline asm
	// begin inline asm
	mma.sync.aligned.m16n8k32.row.col.f16.e4m3.e4m3.f16 {%r548,%r549},{%r530,%r531,%r532,%r533},{%r514,%r515},{%r388,%r389};

	// end inline asm
	// begin inline asm
	mma.sync.aligned.m16n8k32.row.col.f16.e4m3.e4m3.f16 {%r558,%r559},{%r530,%r531,%r532,%r533},{%r524,%r525},{%r398,%r399};

	// end inline asm
	// begin inline asm
	mma.sync.aligned.m16n8k32.row.col.f16.e4m3.e4m3.f16 {%r568,%r569},{%r570,%r571,%r572,%r573},{%r494,%r495},{%r408,%r409};

	// end inline asm
	// begin inline asm
	mma.sync.aligned.m16n8k32.row.col.f16.e4m3.e4m3.f16 {%r578,%r579},{%r570,%r571,%r572,%r573},{%r504,%r505},{%r418,%r419};

	// end inline asm
	// begin inline asm
	mma.sync.aligned.m16n8k32.row.col.f16.e4m3.e4m3.f16 {%r588,%r589},{%r570,%r571,%r572,%r573},{%r514,%r515},{%r428,%r429};

	// end inline asm
	// begin inline asm
	mma.sync.aligned.m16n8k32.row.col.f16.e4m3.e4m3.f16 {%r598,%r599},{%r570,%r571,%r572,%r573},{%r524,%r525},{%r438,%r439};

	// end inline asm
	// begin inline asm
	mma.sync.aligned.m16n8k32.row.col.f16.e4m3.e4m3.f16 {%r608,%r609},{%r610,%r611,%r612,%r613},{%r494,%r495},{%r448,%r449};

	// end inline asm
	// begin inline asm
	mma.sync.aligned.m16n8k32.row.col.f16.e4m3.e4m3.f16 {%r618,%r619},{%r610,%r611,%r612,%r613},{%r504,%r505},{%r458,%r459};

	// end inline asm
	// begin inline asm
	mma.sync.aligned.m16n8k32.row.col.f16.e4m3.e4m3.f16 {%r628,%r629},{%r610,%r611,%r612,%r613},{%r514,%r515},{%r468,%r469};

	// end inline asm
	// begin inline asm
	mma.sync.aligned.m16n8k32.row.col.f16.e4m3.e4m3.f16 {%r638,%r639},{%r610,%r611,%r612,%r613},{%r524,%r525},{%r478,%r479};

	// end inline asm
	xor.b32  	%r1085, %r988, 64;
	or.b32  	%r1086, %r986, %r1085;
	add.s32 	%r1087, %r976, %r1086;
	ld.shared.u32 	%r680, [%r1087];
	xor.b32  	%r1088, %r992, 64;
	or.b32  	%r1089, %r991, %r1088;
	add.s32 	%r1090, %r976, %r1089;
	ld.shared.u32 	%r681, [%r1090];
	xor.b32  	%r1091, %r988, 80;
	or.b32  	%r1092, %r986, %r1091;
	add.s32 	%r1093, %r976, %r1092;
	ld.shared.u32 	%r682, [%r1093];
	xor.b32  	%r1094, %r992, 80;
	or.b32  	%r1095, %r991, %r1094;
	add.s32 	%r1096, %r976, %r1095;
	ld.shared.u32 	%r683, [%r1096];
	xor.b32  	%r1097, %r988, 96;
	or.b32  	%r1098, %r986, %r1097;
	add.s32 	%r1099, %r976, %r1098;
	ld.shared.u32 	%r840, [%r1099];
	xor.b32  	%r1100, %r992, 96;
	or.b32  	%r1101, %r991, %r1100;
	add.s32 	%r1102, %r976, %r1101;
	ld.shared.u32 	%r841, [%r1102];
	not.b32 	%r1103, %r987;
	and.b32  	%r1104, %r1103, 112;
	or.b32  	%r1105, %r986, %r1104;
	add.s32 	%r1106, %r976, %r1105;
	ld.shared.u32 	%r842, [%r1106];
	or.b32  	%r1107, %r991, %r1104;
	add.s32 	%r1108, %r976, %r1107;
	ld.shared.u32 	%r843, [%r1108];
	or.b32  	%r1109, %r1013, %r1085;
	add.s32 	%r1110, %r976, %r1109;
	ld.shared.u32 	%r720, [%r1110];
	ld.shared.u32 	%r721, [%r1090+2048];
	or.b32  	%r1111, %r1013, %r1091;
	add.s32 	%r1112, %r976, %r1111;
	ld.shared.u32 	%r722, [%r1112];
	ld.shared.u32 	%r723, [%r1096+2048];
	or.b32  	%r1113, %r1013, %r1097;
	add.s32 	%r1114, %r976, %r1113;
	ld.shared.u32 	%r880, [%r1114];
	ld.shared.u32 	%r881, [%r1102+2048];
	or.b32  	%r1115, %r1013, %r1104;
	add.s32 	%r1116, %r976, %r1115;
	ld.shared.u32 	%r882, [%r1116];
	or.b32  	%r1117, %r1020, %r1104;
	add.s32 	%r1118, %r976, %r1117;
	ld.shared.u32 	%r883, [%r1118];
	or.b32  	%r1119, %r1023, %r1085;
	add.s32 	%r1120, %r976, %r1119;
	ld.shared.u32 	%r760, [%r1120];
	ld.shared.u32 	%r761, [%r1090+4096];
	or.b32  	%r1121, %r1023, %r1091;
	add.s32 	%r1122, %r976, %r1121;
	ld.shared.u32 	%r762, [%r1122];
	ld.shared.u32 	%r763, [%r1096+4096];
	or.b32  	%r1123, %r1023, %r1097;
	add.s32 	%r1124, %r976, %r1123;
	ld.shared.u32 	%r920, [%r1124];
	ld.shared.u32 	%r921, [%r1102+4096];
	or.b32  	%r1125, %r1023, %r1104;
	add.s32 	%r1126, %r976, %r1125;
	ld.shared.u32 	%r922, [%r1126];
	or.b32  	%r1127, %r1030, %r1104;
	add.s32 	%r1128, %r976, %r1127;
	ld.shared.u32 	%r923, [%r1128];
	or.b32  	%r1129, %r1033, %r1085;
	add.s32 	%r1130, %r976, %r1129;
	ld.shared.u32 	%r800, [%r1130];
	ld.shared.u32 	%r801, [%r1090+6144];
	or.b32  	%r1131, %r1033, %r1091;
	add.s32 	%r1132, %r976, %r1131;
	ld.shared.u32 	%r802, [%r1132];
	ld.shared.u32 	%r803, [%r1096+6144];
	or.b32  	%r1133, %r1033, %r1097;
	add.s32 	%r1134, %r976, %r1133;
	ld.shared.u32 	%r960, [%r1134];
	ld.shared.u32 	%r961, [%r1102+6144];
	or.b32  	%r1135, %r1033, %r1104;
	add.s32 	%r1136, %r976, %r1135;
	ld.shared.u32 	%r962, [%r1136];
	or.b32  	%r1137, %r1040, %r1104;
	add.s32 	%r1138, %r976, %r1137;
	ld.shared.u32 	%r963, [%r1138];
	xor.b32  	%r1139, %r1048, 64;
	or.b32  	%r1140, %r1046, %r1139;
	add.s32 	%r1141, %r1050, %r1140;
	ld.shared.u32 	%r774, [%r1141];
	xor.b32  	%r1142, %r1048, 80;
	or.b32  	%r1143, %r1046, %r1142;
	add.s32 	%r1144, %r1050, %r1143;
	ld.shared.u32 	%r775, [%r1144];
	xor.b32  	%r1145, %r1048, 96;
	or.b32  	%r1146, %r1046, %r1145;
	add.s32 	%r1147, %r1050, %r1146;
	ld.shared.u32 	%r934, [%r1147];
	not.b32 	%r1148, %r1047;
	and.b32  	%r1149, %r1148, 112;
	or.b32  	%r1150, %r1046, %r1149;
	add.s32 	%r1151, %r1050, %r1150;
	ld.shared.u32 	%r935, [%r1151];
	or.b32  	%r1152, %r1062, %r1139;
	add.s32 	%r1153, %r1050, %r1152;
	ld.shared.u32 	%r784, [%r1153];
	or.b32  	%r1154, %r1062, %r1142;
	add.s32 	%r1155, %r1050, %r1154;
	ld.shared.u32 	%r785, [%r1155];
	or.b32  	%r1156, %r1062, %r1145;
	add.s32 	%r1157, %r1050, %r1156;
	ld.shared.u32 	%r944, [%r1157];
	or.b32  	%r1158, %r1062, %r1149;
	add.s32 	%r1159, %r1050, %r1158;
	ld.shared.u32 	%r945, [%r1159];
	or.b32  	%r1160, %r1071, %r1139;
	add.s32 	%r1161, %r1050, %r1160;
	ld.shared.u32 	%r794, [%r1161];
	or.b32  	%r1162, %r1071, %r1142;
	add.s32 	%r1163, %r1050, %r1162;
	ld.shared.u32 	%r795, [%r1163];
	or.b32  	%r1164, %r1071, %r1145;
	add.s32 	%r1165, %r1050, %r1164;
	ld.shared.u32 	%r954, [%r1165];
	or.b32  	%r1166, %r1071, %r1149;
	add.s32 	%r1167, %r1050, %r1166;
	ld.shared.u32 	%r955, [%r1167];
	or.b32  	%r1168, %r1078, %r1139;
	add.s32 	%r1169, %r1050, %r1168;
	ld.shared.u32 	%r804, [%r1169];
	or.b32  	%r1170, %r1078, %r1142;
	add.s32 	%r1171, %r1050, %r1170;
	ld.shared.u32 	%r805, [%r1171];
	or.b32  	%r1172, %r1078, %r1145;
	add.s32 	%r1173, %r1050, %r1172;
	ld.shared.u32 	%r964, [%r1173];
	or.b32  	%r1174, %r1078, %r1149;
	add.s32 	%r1175, %r1050, %r1174;
	ld.shared.u32 	%r965, [%r1175];
	// begin inline asm
	mma.sync.aligned.m16n8k32.row.col.f16.e4m3.e4m3.f16 {%r648,%r649},{%r680,%r681,%r682,%r683},{%r774,%r775},{%r488,%r489};

	// end inline asm
	// begin inline asm
	mma.sync.aligned.m16n8k32.row.col.f16.e4m3.e4m3.f16 {%r658,%r659},{%r680,%r681,%r682,%r683},{%r784,%r785},{%r498,%r499};

	// end inline asm
	// begin inline asm
	mma.sync.aligned.m16n8k32.row.col.f16.e4m3.e4m3.f16 {%r668,%r669},{%r680,%r681,%r682,%r683},{%r794,%r795},{%r508,%r509};

	// end inline asm
	// begin inline asm
	mma.sync.aligned.m16n8k32.row.col.f16.e4m3.e4m3.f16 {%r678,%r679},{%r680,%r681,%r682,%r683},{%r804,%r805},{%r518,%r519};

	// end inline asm
	// begin inline asm
	mma.sync.aligned.m16n8k32.row.col.f16.e4m3.e4m3.f16 {%r688,%r689},{%r720,%r721,%r722,%r723},{%r774,%r775},{%r528,%r529};

	// end inline asm
	// begin inline asm
	mma.sync.aligned.m16n8k32.row.col.f16.e4m3.e4m3.f16 {%r698,%r699},{%r720,%r721,%r722,%r723},{%r784,%r785},{%r538,%r539};

	// end inline asm
	// begin inline asm
	mma.sync.aligned.m16n8k32.row.col.f16.e4m3.e4m3.f16 {%r708,%r709},{%r720,%r721,%r722,%r723},{%r794,%r795},{%r548,%r549};

	// end inline asm
	// begin inline asm
	mma.sync.aligned.m16n8k32.row.col.f16.e4m3.e4m3.f16 {%r718,%r719},{%r720,%r721,%r722,%r723},{%r804,%r805},{%r558,%r559};

	// end inline asm
	// begin inline asm
	mma.sync.aligned.m16n8k32.row.col.f16.e4m3.e4m3.f16 {%r728,%r729},{%r760,%r761,%r762,%r763},{%r774,%r775},{%r568,%r569};

	// end inline asm
	// begin inline asm
	mma.sync.aligned.m16n8k32.row.col.f16.e4m3.e4m3.f16 {%r738,%r739},{%r760,%r761,%r762,%r763},{%r784,%r785},{%r578,%r579};

	// end inline asm
	// begin inline asm
	mma.sync.aligned.m16n8k32.row.col.f16.e4m3.e4m3.f16 {%r748,%r749},{%r760,%r761,%r762,%r763},{%r794,%r795},{%r588,%r589};

	// end inline asm
	// begin inline asm
	mma.sync.aligned.m16n8k32.row.col.f16.e4m3.e4m3.f16 {%r758,%r759},{%r760,%r761,%r762,%r763},{%r804,%r805},{%r598,%r599};

	// end inline asm
	// begin inline asm
	mma.sync.aligned.m16n8k32.row.col.f16.e4m3.e4m3.f16 {%r768,%r769},{%r800,%r801,%r802,%r803},{%r774,%r775},{%r608,%r609};

	// end inline asm
	// begin inline asm
	mma.sync.aligned.m16n8k32.row.col.f16.e4m3.e4m3.f16 {%r778,%r779},{%r800,%r801,%r802,%r803},{%r784,%r785},{%r618,%r619};

	// end inline asm
	// begin inline asm
	mma.sync.aligned.m16n8k32.row.col.f16.e4m3.e4m3.f16 {%r788,%r789},{%r800,%r801,%r802,%r803},{%r794,%r795},{%r628,%r629};

	// end inline asm
	// begin inline asm
	mma.sync.aligned.m16n8k32.row.col.f16.e4m3.e4m3.f16 {%r798,%r799},{%r800,%r801,%r802,%r803},{%r804,%r805},{%r638,%r639};

	// end inline asm
	// begin inline asm
	mma.sync.aligned.m16n8k32.row.col.f16.e4m3.e4m3.f16 {%r1325,%r1326},{%r840,%r841,%r842,%r843},{%r934,%r935},{%r648,%r649};

	// end inline asm
	// begin inline asm
	mma.sync.aligned.m16n8k32.row.col.f16.e4m3.e4m3.f16 {%r1327,%r1328},{%r840,%r841,%r842,%r843},{%r944,%r945},{%r658,%r659};

	// end inline asm
	// begin inline asm
	mma.sync.aligned.m16n8k32.row.col.f16.e4m3.e4m3.f16 {%r1329,%r1330},{%r840,%r841,%r842,%r843},{%r954,%r955},{%r668,%r669};

	// end inline asm
	// begin inline asm
	mma.sync.aligned.m16n8k32.row.col.f16.e4m3.e4m3.f16 {%r1331,%r1332},{%r840,%r841,%r842,%r843},{%r964,%r965},{%r678,%r679};

	// end inline asm
	// begin inline asm
	mma.sync.aligned.m16n8k32.row.col.f16.e4m3.e4m3.f16 {%r1333,%r1334},{%r880,%r881,%r882,%r883},{%r934,%r935},{%r688,%r689};

	// end inline asm
	// begin inline asm
	mma.sync.aligned.m16n8k32.row.col.f16.e4m3.e4m3.f16 {%r1335,%r1336},{%r880,%r881,%r882,%r883},{%r944,%r945},{%r698,%r699};

	// end inline asm
	// begin inline asm
	mma.sync.aligned.m16n8k32.row.col.f16.e4m3.e4m3.f16 {%r1337,%r1338},{%r880,%r881,%r882,%r883},{%r954,%r955},{%r708,%r709};

	// end inline asm
	// begin inline asm
	mma.sync.aligned.m16n8k32.row.col.f16.e4m3.e4m3.f16 {%r1339,%r1340},{%r880,%r881,%r882,%r883},{%r964,%r965},{%r718,%r719};

	// end inline asm
	// begin inline asm
	mma.sync.aligned.m16n8k32.row.col.f16.e4m3.e4m3.f16 {%r1341,%r1342},{%r920,%r921,%r922,%r923},{%r934,%r935},{%r728,%r729};

	// end inline asm
	// begin inline asm
	mma.sync.aligned.m16n8k32.row.col.f16.e4m3.e4m3.f16 {%r1343,%r1344},{%r920,%r921,%r922,%r923},{%r944,%r945},{%r738,%r739};

	// end inline asm
	// begin inline asm
	mma.sync.aligned.m16n8k32.row.col.f16.e4m3.e4m3.f16 {%r1345,%r1346},{%r920,%r921,%r922,%r923},{%r954,%r955},{%r748,%r749};

	// end inline asm
	// begin inline asm
	mma.sync.aligned.m16n8k32.row.col.f16.e4m3.e4m3.f16 {%r1347,%r1348},{%r920,%r921,%r922,%r923},{%r964,%r965},{%r758,%r759};

	// end inline asm
	// begin inline asm
	mma.sync.aligned.m16n8k32.row.col.f16.e4m3.e4m3.f16 {%r1349,%r1350},{%r960,%r961,%r962,%r963},{%r934,%r935},{%r768,%r769};

	// end inline asm
	// begin inline asm
	mma.sync.aligned.m16n8k32.row.col.f16.e4m3.e4m3.f16 {%r1351,%r1352},{%r960,%r961,%r962,%r963},{%r944,%r945},{%r778,%r779};

	// end inline asm
	// begin inline asm
	mma.sync.aligned.m16n8k32.row.col.f16.e4m3.e4m3.f16 {%r1353,%r1354},{%r960,%r961,%r962,%r963},{%r954,%r955},{%r788,%r789};

	// end inline asm
	// begin inline asm
	mma.sync.aligned.m16n8k32.row.col.f16.e4m3.e4m3.f16 {%r1355,%r1356},{%r960,%r961,%r962,%r963},{%r964,%r965},{%r798,%r799};

	// end inline asm
	bar.sync 	0;
	add.s32 	%r193, %r1324, 128;
	add.s32 	%r1176, %r1324, 112;
	add.s32 	%r1323, %r1323, 128;
	add.s32 	%r1322, %r1322, 128;
	add.s32 	%r1321, %r1321, 128;
	add.s32 	%r1320, %r1320, 128;
	add.s32 	%r1319, %r1319, 128;
	add.s32 	%r1318, %r1318, 128;
	add.s32 	%r1317, %r1317, 128;
	add.s32 	%r1316, %r1316, 128;
	add.s32 	%r1315, %r1315, 128;
	setp.lt.s32 	%p26, %r1176, %r1282;
	mov.u32 	%r1324, %r193;
	@%p26 bra 	$L__BB1_2;
$L__BB1_19:
	ld.param.u32 	%r1241, [_Z17kernel_singlesyncPKhS0_Ptiii_param_4];
	ld.param.u32 	%r1205, [_Z17kernel_singlesyncPKhS0_Ptiii_param_3];
	ld.param.u64 	%rd78, [_Z17kernel_singlesyncPKhS0_Ptiii_param_2];
	cvta.to.global.u64 	%rd1, %rd78;
	mov.u32 	%r1177, %tid.x;
	shr.u32 	%r1178, %r1177, 1;
	and.b32  	%r1179, %r1178, 64;
	mov.u32 	%r1180, %ctaid.x;
	shl.b32 	%r1181, %r1180, 7;
	or.b32  	%r1182, %r1179, %r1181;
	shr.u32 	%r1183, %r1177, 2;
	and.b32  	%r1184, %r1183, 7;
	or.b32  	%r42, %r1182, %r1184;
	and.b32  	%r1185, %r1177, 96;
	mov.u32 	%r1186, %ctaid.y;
	shl.b32 	%r1187, %r1186, 7;
	or.b32  	%r1188, %r1187, %r1185;
	shl.b32 	%r1189, %r1177, 1;
	and.b32  	%r1190, %r1189, 6;
	or.b32  	%r1191, %r1188, %r1190;
	or.b32  	%r44, %r42, 8;
	setp.lt.s32 	%p27, %r42, %r1205;
	mul.lo.s32 	%r45, %r42, %r1241;
	shl.b32 	%r46, %r1241, 3;
	add.s32 	%r47, %r45, %r46;
	add.s32 	%r48, %r1191, 1;
	setp.lt.s32 	%p28, %r48, %r1241;
	and.pred  	%p29, %p27, %p28;
	@%p29 bra 	$L__BB1_20;
	bra.uni 	$L__BB1_21;
$L__BB1_20:
	add.s32 	%r1192, %r1191, %r45;
	mul.wide.s32 	%rd30, %r1192, 2;
	add.s64 	%rd31, %rd1, %rd30;
	st.global.u32 	[%rd31], %r1325;
$L__BB1_21:
	ld.param.u32 	%r1242, [_Z17kernel_singlesyncPKhS0_Ptiii_param_4];
	ld.param.u32 	%r1206, [_Z17kernel_singlesyncPKhS0_Ptiii_param_3];
	setp.ge.s32 	%p30, %r48, %r1242;
	setp.ge.s32 	%p31, %r44, %r1206;
	or.pred  	%p32, %p31, %p30;
	@%p32 bra 	$L__BB1_23;
	add.s32 	%r1193, %r1191, %r47;
	mul.wide.s32 	%rd32, %r1193, 2;
	add.s64 	%rd33, %rd1, %rd32;
	st.global.u32 	[%rd33], %r1326;
$L__BB1_23:
	ld.param.u32 	%r1243, [_Z17kernel_singlesyncPKhS0_Ptiii_param_4];
	ld.param.u32 	%r1207, [_Z17kernel_singlesyncPKhS0_Ptiii_param_3];
	setp.ge.s32 	%p33, %r42, %r1207;
	add.s32 	%r203, %r1191, 9;
	setp.ge.s32 	%p34, %r203, %r1243;
	cvt.s64.s32 	%rd34, %r45;
	cvt.u64.u32 	%rd2, %r1191;
	add.s64 	%rd35, %rd2, %rd34;
	shl.b64 	%rd36, %rd35, 1;
	add.s64 	%rd3, %rd1, %rd36;
	or.pred  	%p35, %p33, %p34;
	@%p35 bra 	$L__BB1_25;
	st.global.u32 	[%rd3+16], %r1327;
$L__BB1_25:
	ld.param.u32 	%r1244, [_Z17kernel_singlesyncPKhS0_Ptiii_param_4];
	ld.param.u32 	%r1208, [_Z17kernel_singlesyncPKhS0_Ptiii_param_3];
	setp.ge.s32 	%p36, %r203, %r1244;
	setp.ge.s32 	%p37, %r44, %r1208;
	cvt.s64.s32 	%rd37, %r47;
	add.s64 	%rd38, %rd2, %rd37;
	shl.b64 	%rd39, %rd38, 1;
	add.s64 	%rd4, %rd1, %rd39;
	or.pred  	%p38, %p37, %p36;
	@%p38 bra 	$L__BB1_27;
	st.global.u32 	[%rd4+16], %r1328;
$L__BB1_27:
	ld.param.u32 	%r1245, [_Z17kernel_singlesyncPKhS0_Ptiii_param_4];
	ld.param.u32 	%r1209, [_Z17kernel_singlesyncPKhS0_Ptiii_param_3];
	setp.ge.s32 	%p39, %r42, %r1209;
	add.s32 	%r204, %r1191, 17;
	setp.ge.s32 	%p40, %r204, %r1245;
	or.pred  	%p41, %p39, %p40;
	@%p41 bra 	$L__BB1_29;
	st.global.u32 	[%rd3+32], %r1329;
$L__BB1_29:
	ld.param.u32 	%r1246, [_Z17kernel_singlesyncPKhS0_Ptiii_param_4];
	ld.param.u32 	%r1210, [_Z17kernel_singlesyncPKhS0_Ptiii_param_3];
	setp.ge.s32 	%p42, %r204, %r1246;
	setp.ge.s32 	%p43, %r44, %r1210;
	or.pred  	%p44, %p43, %p42;
	@%p44 bra 	$L__BB1_31;
	st.global.u32 	[%rd4+32], %r1330;
$L__BB1_31:
	ld.param.u32 	%r1247, [_Z17kernel_singlesyncPKhS0_Ptiii_param_4];
	ld.param.u32 	%r1211, [_Z17kernel_singlesyncPKhS0_Ptiii_param_3];
	setp.ge.s32 	%p45, %r42, %r1211;
	add.s32 	%r205, %r1191, 25;
	setp.ge.s32 	%p46, %r205, %r1247;
	or.pred  	%p47, %p45, %p46;
	@%p47 bra 	$L__BB1_33;
	st.global.u32 	[%rd3+48], %r1331;
$L__BB1_33:
	ld.param.u32 	%r1248, [_Z17kernel_singlesyncPKhS0_Ptiii_param_4];
	ld.param.u32 	%r1212, [_Z17kernel_singlesyncPKhS0_Ptiii_param_3];
	setp.ge.s32 	%p48, %r205, %r1248;
	setp.ge.s32 	%p49, %r44, %r1212;
	or.pred  	%p50, %p49, %p48;
	@%p50 bra 	$L__BB1_35;
	st.global.u32 	[%rd4+48], %r1332;
$L__BB1_35:
	ld.param.u32 	%r1249, [_Z17kernel_singlesyncPKhS0_Ptiii_param_4];
	ld.param.u32 	%r1213, [_Z17kernel_singlesyncPKhS0_Ptiii_param_3];
	setp.ge.s32 	%p51, %r48, %r1249;
	add.s32 	%r206, %r42, 16;
	add.s32 	%r207, %r42, 24;
	setp.ge.s32 	%p52, %r206, %r1213;
	shl.b32 	%r208, %r1249, 4;
	add.s32 	%r209, %r208, %r45;
	add.s32 	%r210, %r209, %r46;
	or.pred  	%p53, %p52, %p51;
	@%p53 bra 	$L__BB1_37;
	add.s32 	%r1194, %r1191, %r209;
	mul.wide.s32 	%rd40, %r1194, 2;
	add.s64 	%rd41, %rd1, %rd40;
	st.global.u32 	[%rd41], %r1333;
$L__BB1_37:
	ld.param.u32 	%r1250, [_Z17kernel_singlesyncPKhS0_Ptiii_param_4];
	ld.param.u32 	%r1214, [_Z17kernel_singlesyncPKhS0_Ptiii_param_3];
	setp.ge.s32 	%p54, %r207, %r1214;
	setp.ge.s32 	%p55, %r48, %r1250;
	or.pred  	%p56, %p54, %p55;
	@%p56 bra 	$L__BB1_39;
	add.s32 	%r1195, %r1191, %r210;
	mul.wide.s32 	%rd42, %r1195, 2;
	add.s64 	%rd43, %rd1, %rd42;
	st.global.u32 	[%rd43], %r1334;
$L__BB1_39:
	ld.param.u32 	%r1251, [_Z17kernel_singlesyncPKhS0_Ptiii_param_4];
	ld.param.u32 	%r1215, [_Z17kernel_singlesyncPKhS0_Ptiii_param_3];
	setp.ge.s32 	%p57, %r206, %r1215;
	setp.ge.s32 	%p58, %r203, %r1251;
	cvt.s64.s32 	%rd44, %r209;
	add.s64 	%rd45, %rd2, %rd44;
	shl.b64 	%rd46, %rd45, 1;
	add.s64 	%rd5, %rd1, %rd46;
	or.pred  	%p59, %p57, %p58;
	@%p59 bra 	$L__BB1_41;
	st.global.u32 	[%rd5+16], %r1335;
$L__BB1_41:
	ld.param.u32 	%r1252, [_Z17kernel_singlesyncPKhS0_Ptiii_param_4];
	ld.param.u32 	%r1216, [_Z17kernel_singlesyncPKhS0_Ptiii_param_3];
	setp.ge.s32 	%p60, %r207, %r1216;
	setp.ge.s32 	%p61, %r203, %r1252;
	cvt.s64.s32 	%rd47, %r210;
	add.s64 	%rd48, %rd2, %rd47;
	shl.b64 	%rd49, %rd48, 1;
	add.s64 	%rd6, %rd1, %rd49;
	or.pred  	%p62, %p60, %p61;
	@%p62 bra 	$L__BB1_43;
	st.global.u32 	[%rd6+16], %r1336;
$L__BB1_43:
	ld.param.u32 	%r1253, [_Z17kernel_singlesyncPKhS0_Ptiii_param_4];
	ld.param.u32 	%r1217, [_Z17kernel_singlesyncPKhS0_Ptiii_param_3];
	setp.ge.s32 	%p63, %r206, %r1217;
	setp.ge.s32 	%p64, %r204, %r1253;
	or.pred  	%p65, %p63, %p64;
	@%p65 bra 	$L__BB1_45;
	st.global.u32 	[%rd5+32], %r1337;
$L__BB1_45:
	ld.param.u32 	%r1254, [_Z17kernel_singlesyncPKhS0_Ptiii_param_4];
	ld.param.u32 	%r1218, [_Z17kernel_singlesyncPKhS0_Ptiii_param_3];
	setp.ge.s32 	%p66, %r207, %r1218;
	setp.ge.s32 	%p67, %r204, %r1254;
	or.pred  	%p68, %p66, %p67;
	@%p68 bra 	$L__BB1_47;
	st.global.u32 	[%rd6+32], %r1338;
$L__BB1_47:
	ld.param.u32 	%r1255, [_Z17kernel_singlesyncPKhS0_Ptiii_param_4];
	ld.param.u32 	%r1219, [_Z17kernel_singlesyncPKhS0_Ptiii_param_3];
	setp.ge.s32 	%p69, %r206, %r1219;
	setp.ge.s32 	%p70, %r205, %r1255;
	or.pred  	%p71, %p69, %p70;
	@%p71 bra 	$L__BB1_49;
	st.global.u32 	[%rd5+48], %r1339;
$L__BB1_49:
	ld.param.u32 	%r1256, [_Z17kernel_singlesyncPKhS0_Ptiii_param_4];
	ld.param.u32 	%r1220, [_Z17kernel_singlesyncPKhS0_Ptiii_param_3];
	setp.ge.s32 	%p72, %r207, %r1220;
	setp.ge.s32 	%p73, %r205, %r1256;
	or.pred  	%p74, %p72, %p73;
	@%p74 bra 	$L__BB1_51;
	st.global.u32 	[%rd6+48], %r1340;
$L__BB1_51:
	ld.param.u32 	%r1257, [_Z17kernel_singlesyncPKhS0_Ptiii_param_4];
	ld.param.u32 	%r1221, [_Z17kernel_singlesyncPKhS0_Ptiii_param_3];
	setp.ge.s32 	%p75, %r48, %r1257;
	add.s32 	%r211, %r42, 32;
	add.s32 	%r212, %r42, 40;
	setp.ge.s32 	%p76, %r211, %r1221;
	shl.b32 	%r1196, %r1257, 5;
	add.s32 	%r213, %r1196, %r45;
	add.s32 	%r214, %r213, %r46;
	or.pred  	%p77, %p76, %p75;
	@%p77 bra 	$L__BB1_53;
	add.s32 	%r1197, %r1191, %r213;
	mul.wide.s32 	%rd50, %r1197, 2;
	add.s64 	%rd51, %rd1, %rd50;
	st.global.u32 	[%rd51], %r1341;
$L__BB1_53:
	ld.param.u32 	%r1258, [_Z17kernel_singlesyncPKhS0_Ptiii_param_4];
	ld.param.u32 	%r1222, [_Z17kernel_singlesyncPKhS0_Ptiii_param_3];
	setp.ge.s32 	%p78, %r212, %r1222;
	setp.ge.s32 	%p79, %r48, %r1258;
	or.pred  	%p80, %p78, %p79;
	@%p80 bra 	$L__BB1_55;
	add.s32 	%r1198, %r1191, %r214;
	mul.wide.s32 	%rd52, %r1198, 2;
	add.s64 	%rd53, %rd1, %rd52;
	st.global.u32 	[%rd53], %r1342;
$L__BB1_55:
	ld.param.u32 	%r1259, [_Z17kernel_singlesyncPKhS0_Ptiii_param_4];
	ld.param.u32 	%r1223, [_Z17kernel_singlesyncPKhS0_Ptiii_param_3];
	setp.ge.s32 	%p81, %r211, %r1223;
	setp.ge.s32 	%p82, %r203, %r1259;
	cvt.s64.s32 	%rd54, %r213;
	add.s64 	%rd55, %rd2, %rd54;
	shl.b64 	%rd56, %rd55, 1;
	add.s64 	%rd7, %rd1, %rd56;
	or.pred  	%p83, %p81, %p82;
	@%p83 bra 	$L__BB1_57;
	st.global.u32 	[%rd7+16], %r1343;
$L__BB1_57:
	ld.param.u32 	%r1260, [_Z17kernel_singlesyncPKhS0_Ptiii_param_4];
	ld.param.u32 	%r1224, [_Z17kernel_singlesyncPKhS0_Ptiii_param_3];
	setp.ge.s32 	%p84, %r212, %r1224;
	setp.ge.s32 	%p85, %r203, %r1260;
	cvt.s64.s32 	%rd57, %r214;
	add.s64 	%rd58, %rd2, %rd57;
	shl.b64 	%rd59, %rd58, 1;
	add.s64 	%rd8, %rd1, %rd59;
	or.pred  	%p86, %p84, %p85;
	@%p86 bra 	$L__BB1_59;
	st.global.u32 	[%rd8+16], %r1344;
$L__BB1_59:
	ld.param.u32 	%r1261, [_Z17kernel_singlesyncPKhS0_Ptiii_param_4];
	ld.param.u32 	%r1225, [_Z17kernel_singlesyncPKhS0_Ptiii_param_3];
	setp.ge.s32 	%p87, %r211, %r1225;
	setp.ge.s32 	%p88, %r204, %r1261;
	or.pred  	%p89, %p87, %p88;
	@%p89 bra 	$L__BB1_61;
	st.global.u32 	[%rd7+32], %r1345;
$L__BB1_61:
	ld.param.u32 	%r1262, [_Z17kernel_singlesyncPKhS0_Ptiii_param_4];
	ld.param.u32 	%r1226, [_Z17kernel_singlesyncPKhS0_Ptiii_param_3];
	setp.ge.s32 	%p90, %r212, %r1226;
	setp.ge.s32 	%p91, %r204, %r1262;
	or.pred  	%p92, %p90, %p91;
	@%p92 bra 	$L__BB1_63;
	st.global.u32 	[%rd8+32], %r1346;
$L__BB1_63:
	ld.param.u32 	%r1263, [_Z17kernel_singlesyncPKhS0_Ptiii_param_4];
	ld.param.u32 	%r1227, [_Z17kernel_singlesyncPKhS0_Ptiii_param_3];
	setp.ge.s32 	%p93, %r211, %r1227;
	setp.ge.s32 	%p94, %r205, %r1263;
	or.pred  	%p95, %p93, %p94;
	@%p95 bra 	$L__BB1_65;
	st.global.u32 	[%rd7+48], %r1347;
$L__BB1_65:
	ld.param.u32 	%r1264, [_Z17kernel_singlesyncPKhS0_Ptiii_param_4];
	ld.param.u32 	%r1228, [_Z17kernel_singlesyncPKhS0_Ptiii_param_3];
	setp.ge.s32 	%p96, %r212, %r1228;
	setp.ge.s32 	%p97, %r205, %r1264;
	or.pred  	%p98, %p96, %p97;
	@%p98 bra 	$L__BB1_67;
	st.global.u32 	[%rd8+48], %r1348;
$L__BB1_67:
	ld.param.u32 	%r1265, [_Z17kernel_singlesyncPKhS0_Ptiii_param_4];
	ld.param.u32 	%r1229, [_Z17kernel_singlesyncPKhS0_Ptiii_param_3];
	setp.ge.s32 	%p99, %r48, %r1265;
	add.s32 	%r215, %r42, 48;
	add.s32 	%r216, %r42, 56;
	setp.ge.s32 	%p100, %r215, %r1229;
	add.s32 	%r217, %r208, %r213;
	add.s32 	%r218, %r217, %r46;
	or.pred  	%p101, %p100, %p99;
	@%p101 bra 	$L__BB1_69;
	add.s32 	%r1199, %r1191, %r217;
	mul.wide.s32 	%rd60, %r1199, 2;
	add.s64 	%rd61, %rd1, %rd60;
	st.global.u32 	[%rd61], %r1349;
$L__BB1_69:
	ld.param.u32 	%r1266, [_Z17kernel_singlesyncPKhS0_Ptiii_param_4];
	ld.param.u32 	%r1230, [_Z17kernel_singlesyncPKhS0_Ptiii_param_3];
	setp.ge.s32 	%p102, %r216, %r1230;
	setp.ge.s32 	%p103, %r48, %r1266;
	or.pred  	%p104, %p102, %p103;
	@%p104 bra 	$L__BB1_71;
	add.s32 	%r1200, %r1191, %r218;
	mul.wide.s32 	%rd62, %r1200, 2;
	add.s64 	%rd63, %rd1, %rd62;
	st.global.u32 	[%rd63], %r1350;
$L__BB1_71:
	ld.param.u32 	%r1267, [_Z17kernel_singlesyncPKhS0_Ptiii_param_4];
	ld.param.u32 	%r1231, [_Z17kernel_singlesyncPKhS0_Ptiii_param_3];
	setp.ge.s32 	%p105, %r215, %r1231;
	setp.ge.s32 	%p106, %r203, %r1267;
	cvt.s64.s32 	%rd64, %r217;
	add.s64 	%rd65, %rd2, %rd64;
	shl.b64 	%rd66, %rd65, 1;
	add.s64 	%rd9, %rd1, %rd66;
	or.pred  	%p107, %p105, %p106;
	@%p107 bra 	$L__BB1_73;
	st.global.u32 	[%rd9+16], %r1351;
$L__BB1_73:
	ld.param.u32 	%r1268, [_Z17kernel_singlesyncPKhS0_Ptiii_param_4];
	ld.param.u32 	%r1232, [_Z17kernel_singlesyncPKhS0_Ptiii_param_3];
	setp.ge.s32 	%p108, %r216, %r1232;
	setp.ge.s32 	%p109, %r203, %r1268;
	cvt.s64.s32 	%rd67, %r218;
	add.s64 	%rd68, %rd2, %rd67;
	shl.b64 	%rd69, %rd68, 1;
	add.s64 	%rd10, %rd1, %rd69;
	or.pred  	%p110, %p108, %p109;
	@%p110 bra 	$L__BB1_75;
	st.global.u32 	[%rd10+16], %r1352;
$L__BB1_75:
	ld.param.u32 	%r1269, [_Z17kernel_singlesyncPKhS0_Ptiii_param_4];
	ld.param.u32 	%r1233, [_Z17kernel_singlesyncPKhS0_Ptiii_param_3];
	setp.ge.s32 	%p111, %r215, %r1233;
	setp.ge.s32 	%p112, %r204, %r1269;
	or.pred  	%p113, %p111, %p112;
	@%p113 bra 	$L__BB1_77;
	st.global.u32 	[%rd9+32], %r1353;
$L__BB1_77:
	ld.param.u32 	%r1270, [_Z17kernel_singlesyncPKhS0_Ptiii_param_4];
	ld.param.u32 	%r1234, [_Z17kernel_singlesyncPKhS0_Ptiii_param_3];
	setp.ge.s32 	%p114, %r216, %r1234;
	setp.ge.s32 	%p115, %r204, %r1270;
	or.pred  	%p116, %p114, %p115;
	@%p116 bra 	$L__BB1_79;
	st.global.u32 	[%rd10+32], %r1354;
$L__BB1_79:
	ld.param.u32 	%r1271, [_Z17kernel_singlesyncPKhS0_Ptiii_param_4];
	ld.param.u32 	%r1235, [_Z17kernel_singlesyncPKhS0_Ptiii_param_3];
	setp.ge.s32 	%p117, %r215, %r1235;
	setp.ge.s32 	%p118, %r205, %r1271;
	or.pred  	%p119, %p117, %p118;
	@%p119 bra 	$L__BB1_81;
	st.global.u32 	[%rd9+48], %r1355;
$L__BB1_81:
	ld.param.u32 	%r1272, [_Z17kernel_singlesyncPKhS0_Ptiii_param_4];
	ld.param.u32 	%r1236, [_Z17kernel_singlesyncPKhS0_Ptiii_param_3];
	setp.ge.s32 	%p120, %r216, %r1236;
	setp.ge.s32 	%p121, %r205, %r1272;
	or.pred  	%p122, %p120, %p121;
	@%p122 bra 	$L__BB1_83;
	st.global.u32 	[%rd10+48], %r1356;
$L__BB1_83:
	ret;

}


// ===== COMPILED SASS (sm_100) =====

	.target	sm_100

	.elftype	@"ET_EXEC"


//--------------------- .note.nv.tkinfo           --------------------------
	.section	.note.nv.tkinfo,"",@"SHT_NOTE"
	.sectionflags	@"SHF_NOTE_NV_TKINFO"
	.tkinfo
        /*0018*/ 	.word	0x00000002
        /*0030*/ 	.string	""
        /*0030*/ 	.string	"ptxas"
        /*0030*/ 	.string	"Cuda compilation tools, release 13.0, V13.0.88"
        /*0030*/ 	.string	"Build cuda_13.0.r13.0/compiler.36424714_0"
        /*0030*/ 	.string	"-arch sm_100 -m 64 "



//--------------------- .note.nv.cuinfo           --------------------------
	.section	.note.nv.cuinfo,"",@"SHT_NOTE"
	.sectionflags	@"SHF_NOTE_NV_CUINFO"
        /*0018*/ 	.short	0x0002
        /*001a*/ 	.short	0x0064
        /*001c*/ 	.short	0x0082
	.zero		2


//--------------------- .nv.info                  --------------------------
	.section	.nv.info,"",@"SHT_CUDA_INFO"
	.align	4


	//----- nvinfo : EIATTR_REGCOUNT
	.align		4
        /*0000*/ 	.byte	0x04, 0x2f
        /*0002*/ 	.short	(.L_1 - .L_0)
	.align		4
.L_0:
        /*0004*/ 	.word	index@(_Z15kernel_originalPKhS0_Ptiii)
        /*0008*/ 	.word	0x00000050


	//----- nvinfo : EIATTR_FRAME_SIZE
	.align		4
.L_1:
        /*000c*/ 	.byte	0x04, 0x11
        /*000e*/ 	.short	(.L_3 - .L_2)
	.align		4
.L_2:
        /*0010*/ 	.word	index@(_Z15kernel_originalPKhS0_Ptiii)
        /*0014*/ 	.word	0x00000050


	//----- nvinfo : EIATTR_REGCOUNT
	.align		4
.L_3:
        /*0018*/ 	.byte	0x04, 0x2f
        /*001a*/ 	.short	(.L_5 - .L_4)
	.align		4
.L_4:
        /*001c*/ 	.word	index@(_Z17kernel_singlesyncPKhS0_Ptiii)
        /*0020*/ 	.word	0x00000050


	//----- nvinfo : EIATTR_FRAME_SIZE
	.align		4
.L_5:
        /*0024*/ 	.byte	0x04, 0x11
        /*0026*/ 	.short	(.L_7 - .L_6)
	.align		4
.L_6:
        /*0028*/ 	.word	index@(_Z17kernel_singlesyncPKhS0_Ptiii)
        /*002c*/ 	.word	0x00000058


	//----- nvinfo : EIATTR_MIN_STACK_SIZE
	.align		4
.L_7:
        /*0030*/ 	.byte	0x04, 0x12
        /*0032*/ 	.short	(.L_9 - .L_8)
	.align		4
.L_8:
        /*0034*/ 	.word	index@(_Z17kernel_singlesyncPKhS0_Ptiii)
        /*0038*/ 	.word	0x00000058


	//----- nvinfo : EIATTR_MIN_STACK_SIZE
	.align		4
.L_9:
        /*003c*/ 	.byte	0x04, 0x12
        /*003e*/ 	.short	(.L_11 - .L_10)
	.align		4
.L_10:
        /*0040*/ 	.word	index@(_Z15kernel_originalPKhS0_Ptiii)
        /*0044*/ 	.word	0x00000050
.L_11:


//--------------------- .nv.compat                --------------------------
	.section	.nv.compat,"",@"SHT_CUDA_COMPAT_INFO"
	.align	4
        /*0000*/ 	.byte	0x02, 0x09, 0x00, 0x00, 0x02, 0x02, 0x02, 0x00, 0x02, 0x05, 0x05, 0x00, 0x03, 0x07, 0x01, 0x01
        /*0010*/ 	.byte	0x02, 0x03, 0x00, 0x00, 0x02, 0x06, 0x01, 0x00, 0x04, 0x0b, 0x08, 0x00, 0x09, 0x00, 0x00, 0x00
        /*0020*/ 	.byte	0x00, 0x00, 0x00, 0x00


//--------------------- .nv.info._Z17kernel_singlesyncPKhS0_Ptiii --------------------------
	.section	.nv.info._Z17kernel_singlesyncPKhS0_Ptiii,"",@"SHT_CUDA_INFO"
	.sectionflags	@""
	.align	4


	//----- nvinfo : EIATTR_CUDA_API_VERSION
	.align		4
        /*0000*/ 	.byte	0x04, 0x37
        /*0002*/ 	.short	(.L_13 - .L_12)
.L_12:
        /*0004*/ 	.word	0x00000082


	//----- nvinfo : EIATTR_KPARAM_INFO
	.align		4
.L_13:
        /*0008*/ 	.byte	0x04, 0x17
        /*000a*/ 	.short	(.L_15 - .L_14)
.L_14:
        /*000c*/ 	.word	0x00000000
        /*0010*/ 	.short	0x0005
        /*0012*/ 	.short	0x0020
        /*0014*/ 	.byte	0x00, 0xf0, 0x11, 0x00


	//----- nvinfo : EIATTR_KPARAM_INFO
	.align		4
.L_15:
        /*0018*/ 	.byte	0x04, 0x17
        /*001a*/ 	.short	(.L_17 - .L_16)
.L_16:
        /*001c*/ 	.word	0x00000000
        /*0020*/ 	.short	0x0004
        /*0022*/ 	.short	0x001c
        /*0024*/ 	.byte	0x00, 0xf0, 0x11, 0x00


	//----- nvinfo : EIATTR_KPARAM_INFO
	.align		4
.L_17:
        /*0028*/ 	.byte	0x04, 0x17
        /*002a*/ 	.short	(.L_19 - .L_18)
.L_18:
        /*002c*/ 	.word	0x00000000
        /*0030*/ 	.short	0x0003
        /*0032*/ 	.short	0x0018
        /*0034*/ 	.byte	0x00, 0xf0, 0x11, 0x00


	//----- nvinfo : EIATTR_KPARAM_INFO
	.align		4
.L_19:
        /*0038*/ 	.byte	0x04, 0x17
        /*003a*/ 	.short	(.L_21 - .L_20)
.L_20:
        /*003c*/ 	.word	0x00000000
        /*0040*/ 	.short	0x0002
        /*0042*/ 	.short	0x0010
        /*0044*/ 	.byte	0x00, 0xf5, 0x21, 0x00


	//----- nvinfo : EIATTR_KPARAM_INFO
	.align		4
.L_21:
        /*0048*/ 	.byte	0x04, 0x17
        /*004a*/ 	.short	(.L_23 - .L_22)
.L_22:
        /*004c*/ 	.word	0x00000000
        /*0050*/ 	.short	0x0001
        /*0052*/ 	.short	0x0008
        /*0054*/ 	.byte	0x00, 0xf5, 0x21, 0x00


	//----- nvinfo : EIATTR_KPARAM_INFO
	.align		4
.L_23:
        /*0058*/ 	.byte	0x04, 0x17
        /*005a*/ 	.short	(.L_25 - .L_24)
.L_24:
        /*005c*/ 	.word	0x00000000
        /*0060*/ 	.short	0x0000
        /*0062*/ 	.short	0x0000
        /*0064*/ 	.byte	0x00, 0xf5, 0x21, 0x00


	//----- nvinfo : EIATTR_SPARSE_MMA_MASK
	.align		4
.L_25:
        /*0068*/ 	.byte	0x03, 0x50
        /*006a*/ 	.short	0x0000


	//----- nvinfo : EIATTR_MAXREG_COUNT
	.align		4
        /*006c*/ 	.byte	0x03, 0x1b
        /*006e*/ 	.short	0x0050


	//----- nvinfo : EIATTR_NUM_BARRIERS
	.align		4
        /*0070*/ 	.byte	0x02, 0x4c
        /*0072*/ 	.byte	0x01
	.zero		1


	//----- nvinfo : EIATTR_ANNOTATIONS
	.align		4
        /*0074*/ 	.byte	0x04, 0x55
        /*0076*/ 	.short	(.L_27 - .L_26)


	//   ....[0]....
.L_26:
        /*0078*/ 	.word	0x00000001
        /*007c*/ 	.byte	0x70, 0x00, 0x00, 0x00, 0x01, 0x00, 0x00, 0x00, 0x90, 0x02, 0x00, 0x00, 0x01, 0x00, 0x00, 0x00
        /* <DEDUP_REMOVED lines=30> */
        /*026c*/ 	.byte	0x60, 0x39, 0x00, 0x00, 0x01, 0x00, 0x00, 0x00, 0x50, 0x3a, 0x00, 0x00


	//----- nvinfo : EIATTR_MERCURY_ISA_VERSION
	.align		4
.L_27:
        /*0278*/ 	.byte	0x03, 0x5f
        /*027a*/ 	.short	0x0101


	//----- nvinfo : EIATTR_VRC_CTA_INIT_COUNT
	.align		4
        /*027c*/ 	.byte	0x02, 0x4a
	.zero		1
	.zero		1


	//----- nvinfo : EIATTR_EXIT_INSTR_OFFSETS
	.align		4
        /*0280*/ 	.byte	0x04, 0x1c
        /*0282*/ 	.short	(.L_29 - .L_28)


	//   ....[0]....
.L_28:
        /*0284*/ 	.word	0x00004450


	//   ....[1]....
        /*0288*/ 	.word	0x00004470


	//----- nvinfo : EIATTR_MAX_THREADS
	.align		4
.L_29:
        /*028c*/ 	.byte	0x04, 0x05
        /*028e*/ 	.short	(.L_31 - .L_30)
.L_30:
        /*0290*/ 	.word	0x00000100
        /*0294*/ 	.word	0x00000001
        /*0298*/ 	.word	0x00000001


	//----- nvinfo : EIATTR_CBANK_PARAM_SIZE
	.align		4
.L_31:
        /*029c*/ 	.byte	0x03, 0x19
        /*029e*/ 	.short	0x0024


	//----- nvinfo : EIATTR_PARAM_CBANK
	.align		4
        /*02a0*/ 	.byte	0x04, 0x0a
        /*02a2*/ 	.short	(.L_33 - .L_32)
	.align		4
.L_32:
        /*02a4*/ 	.word	index@(.nv.constant0._Z17kernel_singlesyncPKhS0_Ptiii)
        /*02a8*/ 	.short	0x0380
        /*02aa*/ 	.short	0x0024


	//----- nvinfo : EIATTR_SW_WAR
	.align		4
.L_33:
        /*02ac*/ 	.byte	0x04, 0x36
        /*02ae*/ 	.short	(.L_35 - .L_34)
.L_34:
        /*02b0*/ 	.word	0x00000008
.L_35:


//--------------------- .nv.info._Z15kernel_originalPKhS0_Ptiii --------------------------
	.section	.nv.info._Z15kernel_originalPKhS0_Ptiii,"",@"SHT_CUDA_INFO"
	.sectionflags	@""
	.align	4


	//----- nvinfo : EIATTR_CUDA_API_VERSION
	.align		4
        /*0000*/ 	.byte	0x04, 0x37
        /*0002*/ 	.short	(.L_37 - .L_36)
.L_36:
        /*0004*/ 	.word	0x00000082


	//----- nvinfo : EIATTR_KPARAM_INFO
	.align		4
.L_37:
        /*0008*/ 	.byte	0x04, 0x17
        /*000a*/ 	.short	(.L_39 - .L_38)
.L_38:
        /*000c*/ 	.word	0x00000000
        /*0010*/ 	.short	0x0005
        /*0012*/ 	.short	0x0020
        /*0014*/ 	.byte	0x00, 0xf0, 0x11, 0x00


	//----- nvinfo : EIATTR_KPARAM_INFO
	.align		4
.L_39:
        /*0018*/ 	.byte	0x04, 0x17
        /*001a*/ 	.short	(.L_41 - .L_40)
.L_40:
        /*001c*/ 	.word	0x00000000
        /*0020*/ 	.short	0x0004
        /*0022*/ 	.short	0x001c
        /*0024*/ 	.byte	0x00, 0xf0, 0x11, 0x00


	//----- nvinfo : EIATTR_KPARAM_INFO
	.align		4
.L_41:
        /*0028*/ 	.byte	0x04, 0x17
        /*002a*/ 	.short	(.L_43 - .L_42)
.L_42:
        /*002c*/ 	.word	0x00000000
        /*0030*/ 	.short	0x0003
        /*0032*/ 	.short	0x0018
        /*0034*/ 	.byte	0x00, 0xf0, 0x11, 0x00


	//----- nvinfo : EIATTR_KPARAM_INFO
	.align		4
.L_43:
        /*0038*/ 	.byte	0x04, 0x17
        /*003a*/ 	.short	(.L_45 - .L_44)
.L_44:
        /*003c*/ 	.word	0x00000000
        /*0040*/ 	.short	0x0002
        /*0042*/ 	.short	0x0010
        /*0044*/ 	.byte	0x00, 0xf5, 0x21, 0x00


	//----- nvinfo : EIATTR_KPARAM_INFO
	.align		4
.L_45:
        /*0048*/ 	.byte	0x04, 0x17
        /*004a*/ 	.short	(.L_47 - .L_46)
.L_46:
        /*004c*/ 	.word	0x00000000
        /*0050*/ 	.short	0x0001
        /*0052*/ 	.short	0x0008
        /*0054*/ 	.byte	0x00, 0xf5, 0x21, 0x00


	//----- nvinfo : EIATTR_KPARAM_INFO
	.align		4
.L_47:
        /*0058*/ 	.byte	0x04, 0x17
        /*005a*/ 	.short	(.L_49 - .L_48)
.L_48:
        /*005c*/ 	.word	0x00000000
        /*0060*/ 	.short	0x0000
        /*0062*/ 	.short	0x0000
        /*0064*/ 	.byte	0x00, 0xf5, 0x21, 0x00


	//----- nvinfo : EIATTR_SPARSE_MMA_MASK
	.align		4
.L_49:
        /*0068*/ 	.byte	0x03, 0x50
        /*006a*/ 	.short	0x0000


	//----- nvinfo : EIATTR_MAXREG_COUNT
	.align		4
        /*006c*/ 	.byte	0x03, 0x1b
        /*006e*/ 	.short	0x0050


	//----- nvinfo : EIATTR_NUM_BARRIERS
	.align		4
        /*0070*/ 	.byte	0x02, 0x4c
        /*0072*/ 	.byte	0x01
	.zero		1


	//----- nvinfo : EIATTR_ANNOTATIONS
	.align		4
        /*0074*/ 	.byte	0x04, 0x55
        /*0076*/ 	.short	(.L_51 - .L_50)


	//   ....[0]....
.L_50:
        /* <DEDUP_REMOVED lines=33> */


	//----- nvinfo : EIATTR_MERCURY_ISA_VERSION
	.align		4
.L_51:
        /*0278*/ 	.byte	0x03, 0x5f
        /*027a*/ 	.short	0x0101


	//----- nvinfo : EIATTR_VRC_CTA_INIT_COUNT
	.align		4
        /*027c*/ 	.byte	0x02, 0x4a
	.zero		1
	.zero		1


	//----- nvinfo : EIATTR_EXIT_INSTR_OFFSETS
	.align		4
        /*0280*/ 	.byte	0x04, 0x1c
        /*0282*/ 	.short	(.L_53 - .L_52)


	//   ....[0]....
.L_52:
        /*0284*/ 	.word	0x00004530


	//   ....[1]....
        /*0288*/ 	.word	0x00004550


	//----- nvinfo : EIATTR_MAX_THREADS
	.align		4
.L_53:
        /*028c*/ 	.byte	0x04, 0x05
        /*028e*/ 	.short	(.L_55 - .L_54)
.L_54:
        /*0290*/ 	.word	0x00000100
        /*0294*/ 	.word	0x00000001
        /*0298*/ 	.word	0x00000001


	//----- nvinfo : EIATTR_CBANK_PARAM_SIZE
	.align		4
.L_55:
        /*029c*/ 	.byte	0x03, 0x19
        /*029e*/ 	.short	0x0024


	//----- nvinfo : EIATTR_PARAM_CBANK
	.align		4
        /*02a0*/ 	.byte	0x04, 0x0a
        /*02a2*/ 	.short	(.L_57 - .L_56)
	.align		4
.L_56:
        /*02a4*/ 	.word	index@(.nv.constant0._Z15kernel_originalPKhS0_Ptiii)
        /*02a8*/ 	.short	0x0380
        /*02aa*/ 	.short	0x0024


	//----- nvinfo : EIATTR_SW_WAR
	.align		4
.L_57:
        /*02ac*/ 	.byte	0x04, 0x36
        /*02ae*/ 	.short	(.L_59 - .L_58)
.L_58:
        /*02b0*/ 	.word	0x00000008
.L_59:


//--------------------- .nv.callgraph             --------------------------
	.section	.nv.callgraph,"",@"SHT_CUDA_CALLGRAPH"
	.align	4
	.sectionentsize	8
	.align		4
        /*0000*/ 	.word	0x00000000
	.align		4
        /*0004*/ 	.word	0xffffffff
	.align		4
        /*0008*/ 	.word	0x00000000
	.align		4
        /*000c*/ 	.word	0xfffffffe
	.align		4
        /*0010*/ 	.word	0x00000000
	.align		4
        /*0014*/ 	.word	0xfffffffd
	.align		4
        /*0018*/ 	.word	0x00000000
	.align		4
        /*001c*/ 	.word	0xfffffffc


//--------------------- .text._Z17kernel_singlesyncPKhS0_Ptiii --------------------------
	.section	.text._Z17kernel_singlesyncPKhS0_Ptiii,"ax",@progbits
	.align	128
        .global         _Z17kernel_singlesyncPKhS0_Ptiii
        .type           _Z17kernel_singlesyncPKhS0_Ptiii,@function
        .size           _Z17kernel_singlesyncPKhS0_Ptiii,(.L_x_6 - _Z17kernel_singlesyncPKhS0_Ptiii)
        .other          _Z17kernel_singlesyncPKhS0_Ptiii,@"STO_CUDA_ENTRY STV_DEFAULT"
_Z17kernel_singlesyncPKhS0_Ptiii:
.text._Z17kernel_singlesyncPKhS0_Ptiii:
[----:B------:R-:W0:Y:S01]  /*0000*/  LDC R1, c[0x0][0x37c] ;  /* 0x0000df00ff017b82 */ /* 0x000e220000000800 */
[----:B------:R-:W1:Y:S01]  /*0010*/  LDCU UR6, c[0x0][0x3a0] ;  /* 0x00007400ff0677ac */ /* 0x000e620008000800 */
[----:B0-----:R-:W-:Y:S01]  /*0020*/  VIADD R1, R1, 0xffffffa8 ;  /* 0xffffffa801017836 */ /* 0x001fe20000000000 */
[----:B------:R-:W-:Y:S01]  /*0030*/  CS2R R20, SRZ ;  /* 0x0000000000147805 */ /* 0x000fe2000001ff00 */
[----:B------:R-:W-:Y:S01]  /*0040*/  IMAD.MOV.U32 R5, RZ, RZ, RZ ;  /* 0x000000ffff057224 */ /* 0x000fe200078e00ff */
[----:B------:R-:W-:Y:S02]  /*0050*/  CS2R R40, SRZ ;  /* 0x0000000000287805 */ /* 0x000fe4000001ff00 */
[----:B------:R-:W-:Y:S01]  /*0060*/  CS2R R42, SRZ ;  /* 0x00000000002a7805 */ /* 0x000fe2000001ff00 */
[----:B------:R0:W-:Y:S01]  /*0070*/  STL [R1], RZ ;  /* 0x000000ff01007387 */ /* 0x0001e20000100800 */
[----:B------:R-:W-:Y:S02]  /*0080*/  CS2R R48, SRZ ;  /* 0x0000000000307805 */ /* 0x000fe4000001ff00 */
[----:B------:R-:W-:-:S02]  /*0090*/  CS2R R46, SRZ ;  /* 0x00000000002e7805 */ /* 0x000fc4000001ff00 */
[----:B------:R-:W-:Y:S02]  /*00a0*/  CS2R R44, SRZ ;  /* 0x00000000002c7805 */ /* 0x000fe4000001ff00 */
[----:B------:R-:W-:Y:S02]  /*00b0*/  CS2R R66, SRZ ;  /* 0x0000000000427805 */ /* 0x000fe4000001ff00 */
[----:B------:R-:W-:Y:S01]  /*00c0*/  CS2R R18, SRZ ;  /* 0x0000000000127805 */ /* 0x000fe2000001ff00 */
[----:B------:R-:W-:Y:S01]  /*00d0*/  IMAD.MOV.U32 R22, RZ, RZ, RZ ;  /* 0x000000ffff167224 */ /* 0x000fe200078e00ff */
[----:B------:R-:W-:Y:S02]  /*00e0*/  CS2R R68, SRZ ;  /* 0x0000000000447805 */ /* 0x000fe4000001ff00 */
[----:B------:R-:W-:Y:S02]  /*00f0*/  CS2R R60, SRZ ;  /* 0x00000000003c7805 */ /* 0x000fe4000001ff00 */
[----:B------:R-:W-:-:S02]  /*0100*/  CS2R R74, SRZ ;  /* 0x00000000004a7805 */ /* 0x000fc4000001ff00 */
[----:B------:R-:W-:Y:S02]  /*0110*/  CS2R R72, SRZ ;  /* 0x0000000000487805 */ /* 0x000fe4000001ff00 */
[----:B------:R-:W-:Y:S01]  /*0120*/  CS2R R70, SRZ ;  /* 0x0000000000467805 */ /* 0x000fe2000001ff00 */
[----:B-1----:R-:W-:Y:S01]  /*0130*/  UISETP.GE.AND UP0, UPT, UR6, 0x1, UPT ;  /* 0x000000010600788c */ /* 0x002fe2000bf06270 */
[----:B------:R-:W-:Y:S01]  /*0140*/  IMAD.MOV.U32 R64, RZ, RZ, RZ ;  /* 0x000000ffff407224 */ /* 0x000fe200078e00ff */
[----:B------:R-:W-:Y:S01]  /*0150*/  CS2R R76, SRZ ;  /* 0x00000000004c7805 */ /* 0x000fe2000001ff00 */
[----:B------:R-:W1:Y:S06]  /*0160*/  LDCU.64 UR8, c[0x0][0x358] ;  /* 0x00006b00ff0877ac */ /* 0x000e6c0008000a00 */
[----:B0-----:R-:W-:Y:S05]  /*0170*/  BRA.U !UP0, `(.L_x_0) ;  /* 0x0000003908347547 */ /* 0x001fea000b800000 */
[----:B------:R-:W0:Y:S01]  /*0180*/  S2R R0, SR_TID.X ;  /* 0x0000000000007919 */ /* 0x000e220000002100 */
[----:B------:R-:W2:Y:S01]  /*0190*/  S2UR UR5, SR_CTAID.Y ;  /* 0x00000000000579c3 */ /* 0x000ea20000002600 */
[----:B------:R-:W-:Y:S01]  /*01a0*/  IMAD.MOV.U32 R20, RZ, RZ, RZ ;  /* 0x000000ffff147224 */ /* 0x000fe200078e00ff */
[----:B------:R-:W3:Y:S01]  /*01b0*/  LDCU UR11, c[0x0][0x3a0] ;  /* 0x00007400ff0b77ac */ /* 0x000ee20008000800 */
[----:B------:R-:W4:Y:S05]  /*01c0*/  LDCU UR7, c[0x0][0x398] ;  /* 0x00007300ff0777ac */ /* 0x000f2a0008000800 */
[----:B------:R-:W5:Y:S01]  /*01d0*/  S2UR UR4, SR_CTAID.X ;  /* 0x00000000000479c3 */ /* 0x000f620000002500 */
[----:B------:R-:W0:Y:S01]  /*01e0*/  LDCU UR10, c[0x0][0x39c] ;  /* 0x00007380ff0a77ac */ /* 0x000e220008000800 */
[----:B--2---:R-:W-:Y:S01]  /*01f0*/  USHF.L.U32 UR5, UR5, 0x7, URZ ;  /* 0x0000000705057899 */ /* 0x004fe200080006ff */
[----:B0-----:R-:W-:Y:S01]  /*0200*/  SHF.R.U32.HI R3, RZ, 0x3, R0 ;  /* 0x00000003ff037819 */ /* 0x001fe20000011600 */
[----:B------:R-:W-:Y:S01]  /*0210*/  IMAD.SHL.U32 R0, R0, 0x10, RZ ;  /* 0x0000001000007824 */ /* 0x000fe200078e00ff */
[----:B-----5:R-:W-:-:S03]  /*0220*/  USHF.L.U32 UR4, UR4, 0x7, URZ ;  /* 0x0000000704047899 */ /* 0x020fc600080006ff */
[C---:B------:R-:W-:Y:S02]  /*0230*/  LOP3.LUT R2, R3.reuse, UR5, RZ, 0xfc, !PT ;  /* 0x0000000503027c12 */ /* 0x040fe4000f8efcff */
[----:B------:R-:W-:Y:S02]  /*0240*/  LOP3.LUT R8, R0, 0x70, RZ, 0xc0, !PT ;  /* 0x0000007000087812 */ /* 0x000fe400078ec0ff */
[----:B------:R-:W-:Y:S01]  /*0250*/  LOP3.LUT R9, R3, UR4, RZ, 0xfc, !PT ;  /* 0x0000000403097c12 */ /* 0x000fe2000f8efcff */
[C---:B------:R-:W-:Y:S01]  /*0260*/  VIADD R4, R2.reuse, 0x20 ;  /* 0x0000002002047836 */ /* 0x040fe20000000000 */
[----:B------:R-:W-:Y:S01]  /*0270*/  UMOV UR4, 0x10 ;  /* 0x0000001000047882 */ /* 0x000fe20000000000 */
[C---:B------:R-:W-:Y:S01]  /*0280*/  IMAD R0, R2.reuse, UR6, R8 ;  /* 0x0000000602007c24 */ /* 0x040fe2000f8e0208 */
[----:B------:R-:W-:Y:S01]  /*0290*/  STL [R1+0x3c], R8 ;  /* 0x00003c0801007387 */ /* 0x000fe20000100800 */
[C---:B------:R-:W-:Y:S02]  /*02a0*/  VIADD R6, R2.reuse, 0x40 ;  /* 0x0000004002067836 */ /* 0x040fe40000000000 */
[----:B------:R-:W-:Y:S01]  /*02b0*/  VIADD R7, R2, 0x60 ;  /* 0x0000006002077836 */ /* 0x000fe20000000000 */
[----:B------:R0:W-:Y:S01]  /*02c0*/  STL [R1+0x4c], R0 ;  /* 0x00004c0001007387 */ /* 0x0001e20000100800 */
[----:B------:R-:W-:-:S02]  /*02d0*/  VIADD R3, R9, 0x60 ;  /* 0x0000006009037836 */ /* 0x000fc40000000000 */
[C---:B------:R-:W-:Y:S02]  /*02e0*/  VIADD R2, R9.reuse, 0x40 ;  /* 0x0000004009027836 */ /* 0x040fe40000000000 */
[--C-:B------:R-:W-:Y:S02]  /*02f0*/  IMAD R10, R9, UR6, R8.reuse ;  /* 0x00000006090a7c24 */ /* 0x100fe4000f8e0208 */
[--C-:B------:R-:W-:Y:S02]  /*0300*/  IMAD R6, R6, UR6, R8.reuse ;  /* 0x0000000606067c24 */ /* 0x100fe4000f8e0208 */
[--C-:B------:R-:W-:Y:S01]  /*0310*/  IMAD R3, R3, UR6, R8.reuse ;  /* 0x0000000603037c24 */ /* 0x100fe2000f8e0208 */
[----:B------:R2:W-:Y:S01]  /*0320*/  STL [R1+0x2c], R10 ;  /* 0x00002c0a01007387 */ /* 0x0005e20000100800 */
[----:B0-----:R-:W-:Y:S02]  /*0330*/  VIADD R0, R9, 0x20 ;  /* 0x0000002009007836 */ /* 0x001fe40000000000 */
[----:B------:R-:W-:-:S02]  /*0340*/  IMAD R9, R4, UR6, R8 ;  /* 0x0000000604097c24 */ /* 0x000fc4000f8e0208 */
[--C-:B------:R-:W-:Y:S02]  /*0350*/  IMAD R4, R7, UR6, R8.reuse ;  /* 0x0000000607047c24 */ /* 0x100fe4000f8e0208 */
[--C-:B------:R-:W-:Y:S01]  /*0360*/  IMAD R2, R2, UR6, R8.reuse ;  /* 0x0000000602027c24 */ /* 0x100fe2000f8e0208 */
[----:B------:R2:W-:Y:S01]  /*0370*/  STL [R1+0x48], R9 ;  /* 0x0000480901007387 */ /* 0x0005e20000100800 */
[----:B------:R-:W-:-:S03]  /*0380*/  IMAD R0, R0, UR6, R8 ;  /* 0x0000000600007c24 */ /* 0x000fc6000f8e0208 */
[----:B------:R2:W-:Y:S04]  /*0390*/  STL [R1+0x44], R6 ;  /* 0x0000440601007387 */ /* 0x0005e80000100800 */
[----:B------:R2:W-:Y:S04]  /*03a0*/  STL [R1+0x40], R4 ;  /* 0x0000400401007387 */ /* 0x0005e80000100800 */
[----:B------:R2:W-:Y:S04]  /*03b0*/  STL [R1+0x38], R3 ;  /* 0x0000380301007387 */ /* 0x0005e80000100800 */
[----:B------:R2:W-:Y:S04]  /*03c0*/  STL [R1+0x34], R2 ;  /* 0x0000340201007387 */ /* 0x0005e80000100800 */
[----:B---34-:R2:W-:Y:S02]  /*03d0*/  STL [R1+0x30], R0 ;  /* 0x0000300001007387 */ /* 0x0185e40000100800 */
.L_x_1:
[----:B--2---:R-:W2:Y:S04]  /*03e0*/  LDL R0, [R1+0x3c] ;  /* 0x00003c0001007983 */ /* 0x004ea80000100800 */
[----:B------:R-:W3:Y:S04]  /*03f0*/  LDL R8, [R1+0x2c] ;  /* 0x00002c0001087983 */ /* 0x000ee80000100800 */
[----:B------:R-:W4:Y:S04]  /*0400*/  LDL R12, [R1+0x30] ;  /* 0x00003000010c7983 */ /* 0x000f280000100800 */
[----:B------:R-:W5:Y:S04]  /*0410*/  LDL R31, [R1+0x34] ;  /* 0x00003400011f7983 */ /* 0x000f680000100800 */
[----:B------:R-:W5:Y:S04]  /*0420*/  LDL R30, [R1+0x38] ;  /* 0x00003800011e7983 */ /* 0x000f680000100800 */
[----:B------:R-:W5:Y:S04]  /*0430*/  LDL R27, [R1+0x4c] ;  /* 0x00004c00011b7983 */ /* 0x000f680000100800 */
[----:B------:R-:W5:Y:S04]  /*0440*/  LDL R26, [R1+0x48] ;  /* 0x00004800011a7983 */ /* 0x000f680000100800 */
[----:B------:R-:W5:Y:S04]  /*0450*/  LDL R25, [R1+0x44] ;  /* 0x0000440001197983 */ /* 0x000f680000100800 */
[----:B------:R-:W5:Y:S01]  /*0460*/  LDL R24, [R1+0x40] ;  /* 0x0000400001187983 */ /* 0x000f620000100800 */
[----:B------:R-:W0:Y:S01]  /*0470*/  S2R R2, SR_TID.X ;  /* 0x0000000000027919 */ /* 0x000e220000002100 */
[----:B------:R-:W1:Y:S01]  /*0480*/  S2UR UR12, SR_CTAID.X ;  /* 0x00000000000c79c3 */ /* 0x000e620000002500 */
[----:B------:R-:W0:Y:S01]  /*0490*/  S2R R9, SR_TID.X ;  /* 0x0000000000097919 */ /* 0x000e220000002100 */
[----:B-1----:R-:W-:Y:S01]  /*04a0*/  USHF.L.U32 UR6, UR12, 0x7, URZ ;  /* 0x000000070c067899 */ /* 0x002fe200080006ff */
[----:B0-----:R-:W-:-:S05]  /*04b0*/  SHF.R.U32.HI R2, RZ, 0x3, R2 ;  /* 0x00000003ff027819 */ /* 0x001fca0000011602 */
[----:B------:R-:W-:Y:S01]  /*04c0*/  LOP3.LUT R4, R2, UR6, RZ, 0xfc, !PT ;  /* 0x0000000602047c12 */ /* 0x000fe2000f8efcff */
[----:B------:R-:W0:Y:S01]  /*04d0*/  S2UR UR5, SR_CTAID.Y ;  /* 0x00000000000579c3 */ /* 0x000e220000002600 */
[----:B------:R-:W-:Y:S02]  /*04e0*/  SHF.R.U32.HI R23, RZ, 0x3, R9 ;  /* 0x00000003ff177819 */ /* 0x000fe40000011609 */
[----:B------:R-:W-:Y:S01]  /*04f0*/  CS2R R10, SRZ ;  /* 0x00000000000a7805 */ /* 0x000fe2000001ff00 */
[----:B0-----:R-:W-:Y:S01]  /*0500*/  USHF.L.U32 UR5, UR5, 0x7, URZ ;  /* 0x0000000705057899 */ /* 0x001fe200080006ff */
[----:B------:R-:W-:Y:S02]  /*0510*/  CS2R R14, SRZ ;  /* 0x00000000000e7805 */ /* 0x000fe4000001ff00 */
[----:B------:R-:W-:Y:S02]  /*0520*/  CS2R R38, SRZ ;  /* 0x0000000000267805 */ /* 0x000fe4000001ff00 */
[----:B------:R-:W-:-:S02]  /*0530*/  CS2R R36, SRZ ;  /* 0x0000000000247805 */ /* 0x000fc4000001ff00 */
[----:B------:R-:W-:Y:S02]  /*0540*/  CS2R R34, SRZ ;  /* 0x0000000000227805 */ /* 0x000fe4000001ff00 */
[----:B------:R-:W-:Y:S02]  /*0550*/  CS2R R32, SRZ ;  /* 0x0000000000207805 */ /* 0x000fe4000001ff00 */
[----:B------:R-:W-:Y:S02]  /*0560*/  CS2R R54, SRZ ;  /* 0x0000000000367805 */ /* 0x000fe4000001ff00 */
[----:B------:R-:W-:Y:S02]  /*0570*/  CS2R R58, SRZ ;  /* 0x00000000003a7805 */ /* 0x000fe4000001ff00 */
[----:B------:R-:W-:Y:S01]  /*0580*/  CS2R R56, SRZ ;  /* 0x0000000000387805 */ /* 0x000fe2000001ff00 */
[----:B--2---:R-:W-:-:S05]  /*0590*/  VIADD R0, R0, 0x10 ;  /* 0x0000001000007836 */ /* 0x004fca0000000000 */
[----:B------:R-:W-:-:S04]  /*05a0*/  ISETP.GT.AND P0, PT, R0, UR11, PT ;  /* 0x0000000b00007c0c */ /* 0x000fc8000bf04270 */
[C---:B------:R-:W-:Y:S01]  /*05b0*/  ISETP.GE.OR P1, PT, R4.reuse, UR7, P0 ;  /* 0x0000000704007c0c */ /* 0x040fe20008726670 */
[----:B------:R-:W-:-:S05]  /*05c0*/  VIADD R0, R4, 0x20 ;  /* 0x0000002004007836 */ /* 0x000fca0000000000 */
[----:B------:R-:W-:-:S07]  /*05d0*/  ISETP.GE.OR P6, PT, R0, UR7, P0 ;  /* 0x0000000700007c0c */ /* 0x000fce00087c6670 */
[----:B------:R-:W3:Y:S01]  /*05e0*/  @!P1 LDC.64 R2, c[0x0][0x380] ;  /* 0x0000e000ff029b82 */ /* 0x000ee20000000a00 */
[----:B------:R-:W-:-:S07]  /*05f0*/  VIADD R0, R4, 0x40 ;  /* 0x0000004004007836 */ /* 0x000fce0000000000 */
[----:B------:R-:W4:Y:S01]  /*0600*/  @!P6 LDC.64 R6, c[0x0][0x380] ;  /* 0x0000e000ff06eb82 */ /* 0x000f220000000a00 */
[----:B------:R-:W-:Y:S01]  /*0610*/  VIADD R4, R4, 0x60 ;  /* 0x0000006004047836 */ /* 0x000fe20000000000 */
[----:B------:R-:W-:Y:S02]  /*0620*/  ISETP.GE.OR P5, PT, R0, UR7, P0 ;  /* 0x0000000700007c0c */ /* 0x000fe400087a6670 */
[----:B------:R-:W-:Y:S02]  /*0630*/  LOP3.LUT R0, R23, UR5, RZ, 0xfc, !PT ;  /* 0x0000000517007c12 */ /* 0x000fe4000f8efcff */
[----:B------:R-:W-:Y:S02]  /*0640*/  ISETP.GE.OR P4, PT, R4, UR7, P0 ;  /* 0x0000000704007c0c */ /* 0x000fe40008786670 */
[C---:B------:R-:W-:Y:S01]  /*0650*/  ISETP.GE.OR P3, PT, R0.reuse, UR10, P0 ;  /* 0x0000000a00007c0c */ /* 0x040fe20008766670 */
[----:B------:R-:W-:-:S06]  /*0660*/  VIADD R4, R0, 0x20 ;  /* 0x0000002000047836 */ /* 0x000fcc0000000000 */
[----:B------:R-:W5:Y:S01]  /*0670*/  @!P5 LDC.64 R28, c[0x0][0x380] ;  /* 0x0000e000ff1cdb82 */ /* 0x000f620000000a00 */
[----:B---3--:R-:W-:-:S04]  /*0680*/  @!P1 IADD3 R2, P2, PT, R8, R2, RZ ;  /* 0x0000000208029210 */ /* 0x008fc80007f5e0ff */
[----:B------:R-:W-:Y:S02]  /*0690*/  @!P1 LEA.HI.X.SX32 R3, R8, R3, 0x1, P2 ;  /* 0x0000000308039211 */ /* 0x000fe400010f0eff */
[----:B------:R-:W-:Y:S02]  /*06a0*/  CS2R R8, SRZ ;  /* 0x0000000000087805 */ /* 0x000fe4000001ff00 */
[----:B------:R-:W-:Y:S01]  /*06b0*/  ISETP.GE.OR P2, PT, R4, UR10, P0 ;  /* 0x0000000a04007c0c */ /* 0x000fe20008746670 */
[----:B------:R-:W-:Y:S01]  /*06c0*/  VIADD R4, R0, 0x40 ;  /* 0x0000004000047836 */ /* 0x000fe20000000000 */
[----:B------:R-:W0:Y:S02]  /*06d0*/  @!P4 LDC.64 R16, c[0x0][0x380] ;  /* 0x0000e000ff10cb82 */ /* 0x000e240000000a00 */
[----:B------:R1:W2:Y:S01]  /*06e0*/  @!P1 LDG.E.128.CONSTANT R8, desc[UR8][R2.64] ;  /* 0x0000000802089981 */ /* 0x0002a2000c1e9d00 */
[----:B----4-:R-:W-:Y:S01]  /*06f0*/  @!P6 IADD3 R6, P1, PT, R12, R6, RZ ;  /* 0x000000060c06e210 */ /* 0x010fe20007f3e0ff */
[----:B------:R-:W-:-:S03]  /*0700*/  VIADD R0, R0, 0x60 ;  /* 0x0000006000007836 */ /* 0x000fc60000000000 */
[----:B------:R-:W-:Y:S01]  /*0710*/  @!P6 LEA.HI.X.SX32 R7, R12, R7, 0x1, P1 ;  /* 0x000000070c07e211 */ /* 0x000fe200008f0eff */
[----:B------:R-:W3:Y:S01]  /*0720*/  @!P3 LDC.64 R50, c[0x0][0x388] ;  /* 0x0000e200ff32bb82 */ /* 0x000ee20000000a00 */
[----:B------:R-:W-:Y:S02]  /*0730*/  ISETP.GE.OR P1, PT, R4, UR10, P0 ;  /* 0x0000000a04007c0c */ /* 0x000fe40008726670 */
[----:B------:R-:W-:Y:S02]  /*0740*/  ISETP.GE.OR P0, PT, R0, UR10, P0 ;  /* 0x0000000a00007c0c */ /* 0x000fe40008706670 */
[----:B------:R-:W-:-:S03]  /*0750*/  CS2R R12, SRZ ;  /* 0x00000000000c7805 */ /* 0x000fc6000001ff00 */
[----:B------:R-:W4:Y:S03]  /*0760*/  @!P2 LDC.64 R52, c[0x0][0x388] ;  /* 0x0000e200ff34ab82 */ /* 0x000f260000000a00 */
[----:B------:R0:W2:Y:S01]  /*0770*/  @!P6 LDG.E.128.CONSTANT R12, desc[UR8][R6.64] ;  /* 0x00000008060ce981 */ /* 0x0000a2000c1e9d00 */
[----:B-----5:R-:W-:-:S04]  /*0780*/  @!P5 IADD3 R28, P6, PT, R31, R28, RZ ;  /* 0x0000001c1f1cd210 */ /* 0x020fc80007fde0ff */
[----:B-1----:R-:W1:Y:S01]  /*0790*/  @!P1 LDC.64 R2, c[0x0][0x388] ;  /* 0x0000e200ff029b82 */ /* 0x002e620000000a00 */
[----:B------:R-:W-:Y:S02]  /*07a0*/  @!P5 LEA.HI.X.SX32 R29, R31, R29, 0x1, P6 ;  /* 0x0000001d1f1dd211 */ /* 0x000fe400030f0eff */
[----:B0-----:R-:W-:-:S05]  /*07b0*/  @!P4 IADD3 R16, P6, PT, R30, R16, RZ ;  /* 0x000000101e10c210 */ /* 0x001fca0007fde0ff */
[----:B------:R-:W0:Y:S01]  /*07c0*/  @!P0 LDC.64 R6, c[0x0][0x388] ;  /* 0x0000e200ff068b82 */ /* 0x000e220000000a00 */
[----:B------:R-:W-:Y:S02]  /*07d0*/  @!P4 LEA.HI.X.SX32 R17, R30, R17, 0x1, P6 ;  /* 0x000000111e11c211 */ /* 0x000fe400030f0eff */
[----:B---3--:R-:W-:-:S05]  /*07e0*/  @!P3 IADD3 R50, P6, PT, R27, R50, RZ ;  /* 0x000000321b32b210 */ /* 0x008fca0007fde0ff */
[----:B------:R-:W-:Y:S01]  /*07f0*/  @!P3 IMAD.X R51, RZ, RZ, R51, P6 ;  /* 0x000000ffff33b224 */ /* 0x000fe200030e0633 */
[----:B----4-:R-:W-:Y:S02]  /*0800*/  @!P2 IADD3 R52, P6, PT, R26, R52, RZ ;  /* 0x000000341a34a210 */ /* 0x010fe40007fde0ff */
[----:B------:R-:W-:Y:S02]  /*0810*/  CS2R R30, SRZ ;  /* 0x00000000001e7805 */ /* 0x000fe4000001ff00 */
[----:B------:R-:W3:Y:S01]  /*0820*/  @!P3 LDG.E.128.CONSTANT R32, desc[UR8][R50.64] ;  /* 0x000000083220b981 */ /* 0x000ee2000c1e9d00 */
[----:B------:R-:W-:Y:S01]  /*0830*/  @!P2 IMAD.X R53, RZ, RZ, R53, P6 ;  /* 0x000000ffff35a224 */ /* 0x000fe200030e0635 */
[----:B-1----:R-:W-:Y:S02]  /*0840*/  @!P1 IADD3 R2, P6, PT, R25, R2, RZ ;  /* 0x0000000219029210 */ /* 0x002fe40007fde0ff */
[----:B------:R-:W-:Y:S02]  /*0850*/  CS2R R26, SRZ ;  /* 0x00000000001a7805 */ /* 0x000fe4000001ff00 */
[----:B------:R1:W4:Y:S01]  /*0860*/  @!P2 LDG.E.128.CONSTANT R36, desc[UR8][R52.64] ;  /* 0x000000083424a981 */ /* 0x000322000c1e9d00 */
[----:B------:R-:W-:Y:S01]  /*0870*/  @!P1 IMAD.X R3, RZ, RZ, R3, P6 ;  /* 0x000000ffff039224 */ /* 0x000fe200030e0603 */
[----:B0-----:R-:W-:-:S02]  /*0880*/  @!P0 IADD3 R6, P6, PT, R24, R6, RZ ;  /* 0x0000000618068210 */ /* 0x001fc40007fde0ff */
[----:B------:R-:W-:-:S06]  /*0890*/  CS2R R24, SRZ ;  /* 0x0000000000187805 */ /* 0x000fcc000001ff00 */
[----:B------:R0:W5:Y:S01]  /*08a0*/  @!P5 LDG.E.128.CONSTANT R24, desc[UR8][R28.64] ;  /* 0x000000081c18d981 */ /* 0x000162000c1e9d00 */
[----:B-1----:R-:W-:Y:S01]  /*08b0*/  CS2R R52, SRZ ;  /* 0x0000000000347805 */ /* 0x002fe2000001ff00 */
[----:B------:R-:W-:-:S05]  /*08c0*/  @!P0 IMAD.X R7, RZ, RZ, R7, P6 ;  /* 0x000000ffff078224 */ /* 0x000fca00030e0607 */
[----:B------:R-:W4:Y:S01]  /*08d0*/  @!P1 LDG.E.128.CONSTANT R52, desc[UR8][R2.64] ;  /* 0x0000000802349981 */ /* 0x000f22000c1e9d00 */
[----:B0-----:R-:W-:-:S03]  /*08e0*/  CS2R R28, SRZ ;  /* 0x00000000001c7805 */ /* 0x001fc6000001ff00 */
[----:B------:R-:W4:Y:S04]  /*08f0*/  @!P0 LDG.E.128.CONSTANT R56, desc[UR8][R6.64] ;  /* 0x0000000806388981 */ /* 0x000f28000c1e9d00 */
[----:B------:R0:W3:Y:S02]  /*0900*/  @!P4 LDG.E.128.CONSTANT R28, desc[UR8][R16.64] ;  /* 0x00000008101cc981 */ /* 0x0000e4000c1e9d00 */
[----:B0-----:R-:W0:Y:S01]  /*0910*/  S2R R17, SR_TID.X ;  /* 0x0000000000117919 */ /* 0x001e220000002100 */
[----:B------:R-:W1:Y:S01]  /*0920*/  S2UR UR6, SR_CgaCtaId ;  /* 0x00000000000679c3 */ /* 0x000e620000008800 */
[----:B------:R-:W-:Y:S01]  /*0930*/  UMOV UR5, 0x400 ;  /* 0x0000040000057882 */ /* 0x000fe20000000000 */
[C---:B------:R-:W-:Y:S02]  /*0940*/  VIADD R6, R23.reuse, 0x20 ;  /* 0x0000002017067836 */ /* 0x040fe40000000000 */
[----:B------:R-:W-:-:S02]  /*0950*/  VIADD R0, R23, 0x40 ;  /* 0x0000004017007836 */ /* 0x000fc40000000000 */
[C---:B------:R-:W-:Y:S01]  /*0960*/  VIADD R3, R23.reuse, 0x60 ;  /* 0x0000006017037836 */ /* 0x040fe20000000000 */
[----:B0-----:R-:W-:-:S05]  /*0970*/  LOP3.LUT R16, R23, R17, RZ, 0x3c, !PT ;  /* 0x0000001117107212 */ /* 0x001fca00078e3cff */
[----:B------:R-:W-:Y:S01]  /*0980*/  IMAD.SHL.U32 R16, R16, 0x10, RZ ;  /* 0x0000001010107824 */ /* 0x000fe200078e00ff */
[----:B-1----:R-:W-:-:S04]  /*0990*/  ULEA UR5, UR6, UR5, 0x18 ;  /* 0x0000000506057291 */ /* 0x002fc8000f8ec0ff */
[----:B------:R-:W-:Y:S02]  /*09a0*/  LOP3.LUT R16, R16, 0x70, RZ, 0xc0, !PT ;  /* 0x0000007010107812 */ /* 0x000fe400078ec0ff */
[----:B------:R-:W-:-:S03]  /*09b0*/  LOP3.LUT R7, R6, R17, RZ, 0x3c, !PT ;  /* 0x0000001106077212 */ /* 0x000fc600078e3cff */
[----:B------:R-:W-:Y:S01]  /*09c0*/  IMAD R16, R23, 0x80, R16 ;  /* 0x0000008017107824 */ /* 0x000fe200078e0210 */
[-C--:B------:R-:W-:Y:S02]  /*09d0*/  LOP3.LUT R4, R0, R17.reuse, RZ, 0x3c, !PT ;  /* 0x0000001100047212 */ /* 0x080fe400078e3cff */
[----:B------:R-:W-:Y:S02]  /*09e0*/  LOP3.LUT R2, R3, R17, RZ, 0x3c, !PT ;  /* 0x0000001103027212 */ /* 0x000fe400078e3cff */
[----:B--2---:R0:W-:Y:S02]  /*09f0*/  STS.128 [R16+UR5], R8 ;  /* 0x0000000810007988 */ /* 0x0041e40008000c05 */
[----:B0-----:R-:W-:Y:S02]  /*0a00*/  IMAD.SHL.U32 R8, R7, 0x10, RZ ;  /* 0x0000001007087824 */ /* 0x001fe400078e00ff */
[----:B------:R-:W-:-:S03]  /*0a10*/  IMAD.SHL.U32 R7, R4, 0x10, RZ ;  /* 0x0000001004077824 */ /* 0x000fc600078e00ff */
[----:B------:R-:W-:Y:S01]  /*0a20*/  LOP3.LUT R4, R8, 0x70, RZ, 0xc0, !PT ;  /* 0x0000007008047812 */ /* 0x000fe200078ec0ff */
[----:B------:R-:W-:Y:S01]  /*0a30*/  IMAD.SHL.U32 R8, R2, 0x10, RZ ;  /* 0x0000001002087824 */ /* 0x000fe200078e00ff */
[----:B------:R-:W-:-:S03]  /*0a40*/  LEA.HI R2, R17, 0x60, RZ, 0x1d ;  /* 0x0000006011027811 */ /* 0x000fc600078fe8ff */
[----:B------:R-:W-:Y:S01]  /*0a50*/  IMAD R4, R6, 0x80, R4 ;  /* 0x0000008006047824 */ /* 0x000fe200078e0204 */
[----:B------:R-:W-:Y:S02]  /*0a60*/  LOP3.LUT R8, R8, 0x70, RZ, 0xc0, !PT ;  /* 0x0000007008087812 */ /* 0x000fe400078ec0ff */
[----:B------:R-:W-:Y:S02]  /*0a70*/  LOP3.LUT R6, R2, R17, RZ, 0x3c, !PT ;  /* 0x0000001102067212 */ /* 0x000fe400078e3cff */
[----:B------:R-:W-:Y:S01]  /*0a80*/  LOP3.LUT R7, R7, 0x70, RZ, 0xc0, !PT ;  /* 0x0000007007077812 */ /* 0x000fe200078ec0ff */
[----:B------:R-:W-:Y:S02]  /*0a90*/  IMAD R8, R3, 0x80, R8 ;  /* 0x0000008003087824 */ /* 0x000fe400078e0208 */
[----:B------:R-:W-:Y:S01]  /*0aa0*/  IMAD.SHL.U32 R3, R6, 0x10, RZ ;  /* 0x0000001006037824 */ /* 0x000fe200078e00ff */
[----:B------:R-:W-:Y:S01]  /*0ab0*/  SHF.R.U32.HI R9, RZ, 0x2, R17 ;  /* 0x00000002ff097819 */ /* 0x000fe20000011611 */
[----:B------:R-:W-:-:S03]  /*0ac0*/  IMAD R7, R0, 0x80, R7 ;  /* 0x0000008000077824 */ /* 0x000fc600078e0207 */
[----:B------:R-:W-:Y:S01]  /*0ad0*/  LOP3.LUT R3, R3, 0x70, RZ, 0xc0, !PT ;  /* 0x0000007003037812 */ /* 0x000fe200078ec0ff */
[----:B------:R0:W-:Y:S01]  /*0ae0*/  STS.128 [R4+UR5], R12 ;  /* 0x0000000c04007988 */ /* 0x0001e20008000c05 */
[----:B------:R-:W-:Y:S02]  /*0af0*/  SHF.R.U32.HI R0, RZ, 0x1, R17 ;  /* 0x00000001ff007819 */ /* 0x000fe40000011611 */
[----:B------:R-:W-:Y:S01]  /*0b00*/  LOP3.LUT R6, R9, 0x7, RZ, 0xc0, !PT ;  /* 0x0000000709067812 */ /* 0x000fe200078ec0ff */
[----:B------:R-:W-:Y:S01]  /*0b10*/  IMAD R3, R2, 0x80, R3 ;  /* 0x0000008002037824 */ /* 0x000fe200078e0203 */
[C---:B------:R-:W-:Y:S02]  /*0b20*/  LOP3.LUT R9, R17.reuse, 0x60, RZ, 0xc0, !PT ;  /* 0x0000006011097812 */ /* 0x040fe400078ec0ff */
[C---:B------:R-:W-:Y:S02]  /*0b30*/  LOP3.LUT R0, R6.reuse, 0x40, R0, 0xf8, !PT ;  /* 0x0000004006007812 */ /* 0x040fe400078ef800 */
[----:B------:R-:W-:Y:S01]  /*0b40*/  LOP3.LUT R6, R6, R9, RZ, 0xfc, !PT ;  /* 0x0000000906067212 */ /* 0x000fe200078efcff */
[----:B------:R-:W-:Y:S01]  /*0b50*/  IMAD.SHL.U32 R9, R17, 0x4, RZ ;  /* 0x0000000411097824 */ /* 0x000fe200078e00ff */
[----:B-----5:R-:W-:Y:S04]  /*0b60*/  STS.128 [R7+UR5], R24 ;  /* 0x0000001807007988 */ /* 0x020fe80008000c05 */
[----:B------:R-:W-:Y:S01]  /*0b70*/  LOP3.LUT R11, R9, 0xc, RZ, 0xc0, !PT ;  /* 0x0000000c090b7812 */ /* 0x000fe200078ec0ff */
[----:B------:R-:W-:Y:S01]  /*0b80*/  IMAD.SHL.U32 R2, R6, 0x10, RZ ;  /* 0x0000001006027824 */ /* 0x000fe200078e00ff */
[----:B---3--:R-:W-:Y:S04]  /*0b90*/  STS.128 [R8+UR5], R28 ;  /* 0x0000001c08007988 */ /* 0x008fe80008000c05 */
[----:B------:R-:W-:Y:S04]  /*0ba0*/  STS.128 [R16+UR5+0x4000], R32 ;  /* 0x0040002010007988 */ /* 0x000fe80008000c05 */
[----:B----4-:R1:W-:Y:S04]  /*0bb0*/  STS.128 [R4+UR5+0x4000], R36 ;  /* 0x0040002404007988 */ /* 0x0103e80008000c05 */
[----:B------:R-:W-:Y:S04]  /*0bc0*/  STS.128 [R7+UR5+0x4000], R52 ;  /* 0x0040003407007988 */ /* 0x000fe80008000c05 */
[----:B------:R2:W-:Y:S01]  /*0bd0*/  STS.128 [R3+UR5+0x4000], R56 ;  /* 0x0040003803007988 */ /* 0x0005e20008000c05 */
[----:B0-----:R-:W-:-:S02]  /*0be0*/  LOP3.LUT R12, R2, 0x70, RZ, 0xc0, !PT ;  /* 0x00000070020c7812 */ /* 0x001fc400078ec0ff */
[----:B------:R-:W-:Y:S01]  /*0bf0*/  LOP3.LUT R13, R9, 0x70, RZ, 0xc0, !PT ;  /* 0x00000070090d7812 */ /* 0x000fe200078ec0ff */
[--C-:B-1----:R-:W-:Y:S02]  /*0c00*/  IMAD R4, R6, 0x80, R11.reuse ;  /* 0x0000008006047824 */ /* 0x102fe400078e020b */
[C---:B--2---:R-:W-:Y:S02]  /*0c10*/  IMAD.SHL.U32 R3, R0.reuse, 0x10, RZ ;  /* 0x0000001000037824 */ /* 0x044fe400078e00ff */
[----:B------:R-:W-:-:S03]  /*0c20*/  IMAD R0, R0, 0x80, R11 ;  /* 0x0000008000007824 */ /* 0x000fc600078e020b */
[----:B------:R-:W-:Y:S01]  /*0c30*/  LOP3.LUT R55, R3, 0x70, RZ, 0xc0, !PT ;  /* 0x0000007003377812 */ /* 0x000fe200078ec0ff */
[C---:B------:R-:W-:Y:S01]  /*0c40*/  VIADD R6, R0.reuse, 0x400 ;  /* 0x0000040000067836 */ /* 0x040fe20000000000 */
[----:B------:R-:W-:Y:S01]  /*0c50*/  LOP3.LUT R8, R0, 0x70, R3, 0xf8, !PT ;  /* 0x0000007000087812 */ /* 0x000fe200078ef803 */
[----:B------:R-:W-:Y:S01]  /*0c60*/  BAR.SYNC.DEFER_BLOCKING 0x0 ;  /* 0x0000000000007b1d */ /* 0x000fe20000010000 */
[C---:B------:R-:W-:Y:S02]  /*0c70*/  LOP3.LUT R26, R4.reuse, 0x70, R2, 0xf8, !PT ;  /* 0x00000070041a7812 */ /* 0x040fe400078ef802 */
[----:B------:R-:W-:Y:S02]  /*0c80*/  LOP3.LUT R27, R4, 0x10, R12, 0xf6, !PT ;  /* 0x00000010041b7812 */ /* 0x000fe400078ef60c */
[----:B------:R-:W-:Y:S02]  /*0c90*/  LOP3.LUT R10, R0, 0x10, R55, 0xf6, !PT ;  /* 0x00000010000a7812 */ /* 0x000fe400078ef637 */
[----:B------:R-:W-:-:S02]  /*0ca0*/  LOP3.LUT R58, R6, 0x70, R9, 0xf8, !PT ;  /* 0x00000070063a7812 */ /* 0x000fc400078ef809 */
[----:B------:R-:W-:Y:S01]  /*0cb0*/  LOP3.LUT R7, R6, 0x10, R13, 0xf6, !PT ;  /* 0x0000001006077812 */ /* 0x000fe200078ef60d */
[----:B------:R-:W-:Y:S01]  /*0cc0*/  VIADD R6, R4, 0x400 ;  /* 0x0000040004067836 */ /* 0x000fe20000000000 */
[----:B------:R-:W0:Y:S04]  /*0cd0*/  LDS R26, [R26+UR5+0x4000] ;  /* 0x004000051a1a7984 */ /* 0x000e280008000800 */
[----:B------:R-:W1:Y:S04]  /*0ce0*/  LDS R27, [R27+UR5+0x4000] ;  /* 0x004000051b1b7984 */ /* 0x000e680008000800 */
[----:B------:R-:W2:Y:S04]  /*0cf0*/  LDS R8, [R8+UR5] ;  /* 0x0000000508087984 */ /* 0x000ea80008000800 */
[----:B------:R-:W3:Y:S04]  /*0d00*/  LDS R9, [R58+UR5] ;  /* 0x000000053a097984 */ /* 0x000ee80008000800 */
[----:B------:R-:W4:Y:S04]  /*0d10*/  LDS R10, [R10+UR5] ;  /* 0x000000050a0a7984 */ /* 0x000f280008000800 */
[----:B------:R-:W5:Y:S01]  /*0d20*/  LDS R11, [R7+UR5] ;  /* 0x00000005070b7984 */ /* 0x000f620008000800 */
[----:B------:R-:W-:Y:S01]  /*0d30*/  LOP3.LUT R29, R6, 0x10, R12, 0xf6, !PT ;  /* 0x00000010061d7812 */ /* 0x000fe200078ef60c */
[----:B------:R-:W-:Y:S01]  /*0d40*/  VIADD R59, R4, 0x800 ;  /* 0x00000800043b7836 */ /* 0x000fe20000000000 */
[----:B------:R-:W-:Y:S01]  /*0d50*/  LOP3.LUT R24, R6, 0x70, R2, 0xf8, !PT ;  /* 0x0000007006187812 */ /* 0x000fe200078ef802 */
[----:B------:R-:W-:-:S03]  /*0d60*/  VIADD R6, R4, 0xc00 ;  /* 0x00000c0004067836 */ /* 0x000fc60000000000 */
[----:B------:R-:W5:Y:S01]  /*0d70*/  LDS R29, [R29+UR5+0x4000] ;  /* 0x004000051d1d7984 */ /* 0x000f620008000800 */
[----:B------:R-:W-:-:S03]  /*0d80*/  LOP3.LUT R39, R59, 0x10, R12, 0xf6, !PT ;  /* 0x000000103b277812 */ /* 0x000fc600078ef60c */
[----:B------:R-:W5:Y:S01]  /*0d90*/  LDS R28, [R24+UR5+0x4000] ;  /* 0x00400005181c7984 */ /* 0x000f620008000800 */
[----:B------:R-:W-:-:S03]  /*0da0*/  LOP3.LUT R6, R6, 0x10, R12, 0xf6, !PT ;  /* 0x0000001006067812 */ /* 0x000fc600078ef60c */
[----:B------:R-:W5:Y:S04]  /*0db0*/  LDS R38, [R24+UR5+0x4400] ;  /* 0x0044000518267984 */ /* 0x000f680008000800 */
[----:B------:R-:W5:Y:S04]  /*0dc0*/  LDS R39, [R39+UR5+0x4000] ;  /* 0x0040000527277984 */ /* 0x000f680008000800 */
[----:B------:R-:W5:Y:S04]  /*0dd0*/  LDS R23, [R24+UR5+0x4800] ;  /* 0x0048000518177984 */ /* 0x000f680008000800 */
[----:B------:R-:W5:Y:S01]  /*0de0*/  LDS R6, [R6+UR5+0x4000] ;  /* 0x0040000506067984 */ /* 0x000f620008000800 */
[----:B0-----:R-:W-:-:S02]  /*0df0*/  F2FP.F16.E4M3.UNPACK_B R16, R26 ;  /* 0x0000001aff10723e */ /* 0x001fc400020006ff */
[----:B-1----:R-:W-:Y:S02]  /*0e00*/  F2FP.F16.E4M3.UNPACK_B R17, R27 ;  /* 0x0000001bff11723e */ /* 0x002fe400020006ff */
[----:B--2---:R-:W-:Y:S02]  /*0e10*/  F2FP.F16.E4M3.UNPACK_B R12, R8 ;  /* 0x00000008ff0c723e */ /* 0x004fe400020006ff */
[----:B---3--:R-:W-:Y:S02]  /*0e20*/  F2FP.F16.E4M3.UNPACK_B R13, R9 ;  /* 0x00000009ff0d723e */ /* 0x008fe400020006ff */
[----:B----4-:R-:W-:Y:S02]  /*0e30*/  F2FP.F16.E4M3.UNPACK_B R14, R10 ;  /* 0x0000000aff0e723e */ /* 0x010fe400020006ff */
[----:B-----5:R-:W-:-:S07]  /*0e40*/  F2FP.F16.E4M3.UNPACK_B R15, R11 ;  /* 0x0000000bff0f723e */ /* 0x020fce00020006ff */
[----:B------:R-:W-:Y:S01]  /*0e50*/  HMMA.16816.F16 R34, R12, R16, RZ ;  /* 0x000000100c22723c */ /* 0x000fe200000008ff */
[----:B------:R-:W-:Y:S02]  /*0e60*/  F2FP.F16.E4M3.UNPACK_B R31, R29 ;  /* 0x0000001dff1f723e */ /* 0x000fe400020006ff */
[----:B------:R-:W-:Y:S02]  /*0e70*/  F2FP.F16.E4M3.UNPACK_B R30, R28 ;  /* 0x0000001cff1e723e */ /* 0x000fe400020006ff */
[----:B------:R-:W-:Y:S02]  /*0e80*/  F2FP.F16.E4M3.UNPACK_B R26, R26.H1 ;  /* 0x0000001aff1a723e */ /* 0x000fe400030006ff */
[----:B------:R-:W-:Y:S02]  /*0e90*/  F2FP.F16.E4M3.UNPACK_B R27, R27.H1 ;  /* 0x0000001bff1b723e */ /* 0x000fe400030006ff */
[----:B------:R-:W-:Y:S02]  /*0ea0*/  F2FP.F16.E4M3.UNPACK_B R8, R8.H1 ;  /* 0x00000008ff08723e */ /* 0x000fe400030006ff */
[----:B------:R-:W-:-:S02]  /*0eb0*/  F2FP.F16.E4M3.UNPACK_B R9, R9.H1 ;  /* 0x00000009ff09723e */ /* 0x000fc400030006ff */
[----:B------:R-:W-:Y:S02]  /*0ec0*/  F2FP.F16.E4M3.UNPACK_B R10, R10.H1 ;  /* 0x0000000aff0a723e */ /* 0x000fe400030006ff */
[----:B------:R-:W-:Y:S01]  /*0ed0*/  F2FP.F16.E4M3.UNPACK_B R11, R11.H1 ;  /* 0x0000000bff0b723e */ /* 0x000fe200030006ff */
[----:B------:R-:W-:Y:S01]  /*0ee0*/  HMMA.16816.F16 R50, R12, R30, RZ ;  /* 0x0000001e0c32723c */ /* 0x000fe200000008ff */
[----:B------:R-:W-:Y:S02]  /*0ef0*/  F2FP.F16.E4M3.UNPACK_B R32, R38 ;  /* 0x00000026ff20723e */ /* 0x000fe400020006ff */
[----:B------:R-:W-:Y:S02]  /*0f00*/  F2FP.F16.E4M3.UNPACK_B R33, R39 ;  /* 0x00000027ff21723e */ /* 0x000fe400020006ff */
[----:B------:R-:W-:Y:S02]  /*0f10*/  F2FP.F16.E4M3.UNPACK_B R36, R23 ;  /* 0x00000017ff24723e */ /* 0x000fe400020006ff */
[----:B------:R-:W-:Y:S01]  /*0f20*/  F2FP.F16.E4M3.UNPACK_B R37, R6 ;  /* 0x00000006ff25723e */ /* 0x000fe200020006ff */
[----:B------:R-:W-:Y:S01]  /*0f30*/  HMMA.16816.F16 R34, R8, R26, R34 ;  /* 0x0000001a0822723c */ /* 0x000fe20000000822 */
[----:B------:R-:W-:-:S07]  /*0f40*/  F2FP.F16.E4M3.UNPACK_B R28, R28.H1 ;  /* 0x0000001cff1c723e */ /* 0x000fce00030006ff */
[----:B------:R-:W-:Y:S01]  /*0f50*/  HMMA.16816.F16 R24, R12, R32, RZ ;  /* 0x000000200c18723c */ /* 0x000fe200000008ff */
[----:B------:R-:W-:-:S07]  /*0f60*/  F2FP.F16.E4M3.UNPACK_B R29, R29.H1 ;  /* 0x0000001dff1d723e */ /* 0x000fce00030006ff */
[----:B------:R-:W-:Y:S01]  /*0f70*/  HMMA.16816.F16 R52, R12, R36, RZ ;  /* 0x000000240c34723c */ /* 0x000fe200000008ff */
[----:B------:R-:W-:Y:S01]  /*0f80*/  VIADD R54, R0, 0x800 ;  /* 0x0000080000367836 */ /* 0x000fe20000000000 */
[----:B------:R-:W-:Y:S02]  /*0f90*/  F2FP.F16.E4M3.UNPACK_B R38, R38.H1 ;  /* 0x00000026ff26723e */ /* 0x000fe400030006ff */
[----:B------:R-:W-:Y:S01]  /*0fa0*/  F2FP.F16.E4M3.UNPACK_B R39, R39.H1 ;  /* 0x00000027ff27723e */ /* 0x000fe200030006ff */
[----:B------:R-:W-:-:S03]  /*0fb0*/  HADD2 R34, R34, R20 ;  /* 0x0000001422227230 */ /* 0x000fc60000000000 */
[----:B------:R-:W-:Y:S01]  /*0fc0*/  HMMA.16816.F16 R14, R8, R28, R50 ;  /* 0x0000001c080e723c */ /* 0x000fe20000000832 */
[----:B------:R-:W-:Y:S02]  /*0fd0*/  F2FP.F16.E4M3.UNPACK_B R50, R23.H1 ;  /* 0x00000017ff32723e */ /* 0x000fe400030006ff */
[----:B------:R-:W-:Y:S01]  /*0fe0*/  F2FP.F16.E4M3.UNPACK_B R51, R6.H1 ;  /* 0x00000006ff33723e */ /* 0x000fe200030006ff */
[----:B------:R-:W0:Y:S01]  /*0ff0*/  LDS R23, [R58+UR5+0x800] ;  /* 0x000800053a177984 */ /* 0x000e220008000800 */
[----:B------:R-:W-:-:S03]  /*1000*/  LOP3.LUT R20, R54, 0x10, R55, 0xf6, !PT ;  /* 0x0000001036147812 */ /* 0x000fc600078ef637 */
[C---:B------:R-:W-:Y:S01]  /*1010*/  HMMA.16816.F16 R12, R8.reuse, R38, R24 ;  /* 0x00000026080c723c */ /* 0x040fe20000000818 */
[----:B------:R-:W1:Y:S04]  /*1020*/  LDS R6, [R7+UR5+0x800] ;  /* 0x0008000507067984 */ /* 0x000e680008000800 */
[----:B------:R-:W2:Y:S03]  /*1030*/  LDS R20, [R20+UR5] ;  /* 0x0000000514147984 */ /* 0x000ea60008000800 */
[----:B------:R-:W-:Y:S01]  /*1040*/  HMMA.16816.F16 R24, R8, R50, R52 ;  /* 0x000000320818723c */ /* 0x000fe20000000834 */
[----:B------:R-:W3:Y:S10]  /*1050*/  LDS R52, [R58+UR5+0x400] ;  /* 0x000400053a347984 */ /* 0x000ef40008000800 */
[----:B------:R-:W-:Y:S01]  /*1060*/  HADD2 R48, R12, R48 ;  /* 0x000000300c307230 */ /* 0x000fe20000000000 */
[----:B0-----:R-:W-:-:S02]  /*1070*/  F2FP.F16.E4M3.UNPACK_B R9, R23 ;  /* 0x00000017ff09723e */ /* 0x001fc400020006ff */
[----:B-1----:R-:W-:Y:S02]  /*1080*/  F2FP.F16.E4M3.UNPACK_B R11, R6 ;  /* 0x00000006ff0b723e */ /* 0x002fe400020006ff */
[----:B--2---:R-:W-:Y:S02]  /*1090*/  F2FP.F16.E4M3.UNPACK_B R10, R20 ;  /* 0x00000014ff0a723e */ /* 0x004fe400020006ff */
[-C--:B---3--:R-:W-:Y:S02]  /*10a0*/  F2FP.F16.E4M3.UNPACK_B R8, R52.reuse ;  /* 0x00000034ff08723e */ /* 0x088fe400020006ff */
[----:B------:R-:W-:-:S05]  /*10b0*/  F2FP.F16.E4M3.UNPACK_B R12, R52.H1 ;  /* 0x00000034ff0c723e */ /* 0x000fca00030006ff */
[C---:B------:R-:W-:Y:S01]  /*10c0*/  HMMA.16816.F16 R52, R8.reuse, R32, RZ ;  /* 0x000000200834723c */ /* 0x040fe200000008ff */
[----:B------:R-:W-:Y:S01]  /*10d0*/  HADD2 R40, R14, R40 ;  /* 0x000000280e287230 */ /* 0x000fe20000000000 */
[----:B------:R-:W-:Y:S01]  /*10e0*/  F2FP.F16.E4M3.UNPACK_B R14, R20.H1 ;  /* 0x00000014ff0e723e */ /* 0x000fe200030006ff */
[----:B------:R-:W-:Y:S01]  /*10f0*/  HADD2 R42, R15, R42 ;  /* 0x0000002a0f2a7230 */ /* 0x000fe20000000000 */
[----:B------:R-:W-:Y:S01]  /*1100*/  F2FP.F16.E4M3.UNPACK_B R15, R6.H1 ;  /* 0x00000006ff0f723e */ /* 0x000fe200030006ff */
[----:B------:R-:W-:Y:S01]  /*1110*/  HADD2 R46, R13, R46 ;  /* 0x0000002e0d2e7230 */ /* 0x000fe20000000000 */
[----:B------:R-:W-:Y:S01]  /*1120*/  F2FP.F16.E4M3.UNPACK_B R13, R23.H1 ;  /* 0x00000017ff0d723e */ /* 0x000fe200030006ff */
[----:B------:R-:W-:Y:S01]  /*1130*/  VIADD R23, R0, 0x1000 ;  /* 0x0000100000177836 */ /* 0x000fe20000000000 */
[----:B------:R-:W-:Y:S01]  /*1140*/  LOP3.LUT R20, R3, 0x70, RZ, 0xc0, !PT ;  /* 0x0000007003147812 */ /* 0x000fe200078ec0ff */
[----:B------:R-:W-:Y:S01]  /*1150*/  HADD2 R47, R24, R47 ;  /* 0x0000002f182f7230 */ /* 0x000fe20000000000 */
[----:B------:R-:W-:Y:S01]  /*1160*/  HMMA.16816.F16 R56, R8, R16, RZ ;  /* 0x000000100838723c */ /* 0x000fe200000008ff */
[----:B------:R-:W-:-:S07]  /*1170*/  HADD2 R45, R25, R45 ;  /* 0x0000002d192d7230 */ /* 0x000fce0000000000 */
[C---:B------:R-:W-:Y:S08]  /*1180*/  HMMA.16816.F16 R24, R8.reuse, R30, RZ ;  /* 0x0000001e0818723c */ /* 0x040ff000000008ff */
[----:B------:R-:W-:Y:S08]  /*1190*/  HMMA.16816.F16 R54, R8, R36, RZ ;  /* 0x000000240836723c */ /* 0x000ff000000008ff */
[C---:B------:R-:W-:Y:S01]  /*11a0*/  HMMA.16816.F16 R10, R12.reuse, R38, R52 ;  /* 0x000000260c0a723c */ /* 0x040fe20000000834 */
[----:B------:R-:W-:Y:S01]  /*11b0*/  LOP3.LUT R52, R23, 0x10, R20, 0xf6, !PT ;  /* 0x0000001017347812 */ /* 0x000fe200078ef614 */
[----:B------:R-:W0:Y:S04]  /*11c0*/  LDS R53, [R58+UR5+0x1000] ;  /* 0x001000053a357984 */ /* 0x000e280008000800 */
[----:B------:R-:W1:Y:S04]  /*11d0*/  LDS R23, [R7+UR5+0x1000] ;  /* 0x0010000507177984 */ /* 0x000e680008000800 */
[----:B------:R-:W2:Y:S04]  /*11e0*/  LDS R52, [R52+UR5] ;  /* 0x0000000534347984 */ /* 0x000ea80008000800 */
[----:B------:R-:W3:Y:S01]  /*11f0*/  LDS R20, [R58+UR5+0xc00] ;  /* 0x000c00053a147984 */ /* 0x000ee20008000800 */
[C---:B------:R-:W-:Y:S08]  /*1200*/  HMMA.16816.F16 R56, R12.reuse, R26, R56 ;  /* 0x0000001a0c38723c */ /* 0x040ff00000000838 */
[C---:B------:R-:W-:Y:S08]  /*1210*/  HMMA.16816.F16 R8, R12.reuse, R28, R24 ;  /* 0x0000001c0c08723c */ /* 0x040ff00000000818 */
[----:B------:R-:W-:Y:S01]  /*1220*/  HMMA.16816.F16 R24, R12, R50, R54 ;  /* 0x000000320c18723c */ /* 0x000fe20000000836 */
[----:B------:R-:W-:-:S02]  /*1230*/  HADD2 R35, R35, R5 ;  /* 0x0000000523237230 */ /* 0x000fc40000000000 */
[----:B------:R-:W-:Y:S01]  /*1240*/  HADD2 R57, R57, R44 ;  /* 0x0000002c39397230 */ /* 0x000fe20000000000 */
[----:B0-----:R-:W-:Y:S02]  /*1250*/  F2FP.F16.E4M3.UNPACK_B R13, R53 ;  /* 0x00000035ff0d723e */ /* 0x001fe400020006ff */
[----:B-1----:R-:W-:Y:S02]  /*1260*/  F2FP.F16.E4M3.UNPACK_B R15, R23 ;  /* 0x00000017ff0f723e */ /* 0x002fe400020006ff */
[----:B--2---:R-:W-:Y:S02]  /*1270*/  F2FP.F16.E4M3.UNPACK_B R14, R52 ;  /* 0x00000034ff0e723e */ /* 0x004fe400020006ff */
[----:B---3--:R-:W-:Y:S01]  /*1280*/  F2FP.F16.E4M3.UNPACK_B R12, R20 ;  /* 0x00000014ff0c723e */ /* 0x008fe200020006ff */
[----:B------:R-:W-:Y:S01]  /*1290*/  HADD2 R5, R9, R21 ;  /* 0x0000001509057230 */ /* 0x000fe20000000000 */
[----:B------:R-:W-:Y:S01]  /*12a0*/  F2FP.F16.E4M3.UNPACK_B R21, R53.H1 ;  /* 0x00000035ff15723e */ /* 0x000fe200030006ff */
[----:B------:R-:W-:-:S06]  /*12b0*/  HADD2 R9, R10, R19 ;  /* 0x000000130a097230 */ /* 0x000fcc0000000000 */
[----:B------:R-:W-:Y:S01]  /*12c0*/  HADD2 R44, R24, R22 ;  /* 0x00000016182c7230 */ /* 0x000fe20000000000 */
[----:B------:R-:W-:Y:S01]  /*12d0*/  F2FP.F16.E4M3.UNPACK_B R22, R52.H1 ;  /* 0x00000034ff16723e */ /* 0x000fe200030006ff */
[----:B------:R-:W-:Y:S01]  /*12e0*/  HADD2 R19, R25, R68 ;  /* 0x0000004419137230 */ /* 0x000fe20000000000 */
[C---:B------:R-:W-:Y:S01]  /*12f0*/  HMMA.16816.F16 R54, R12.reuse, R16, RZ ;  /* 0x000000100c36723c */ /* 0x040fe200000008ff */
[----:B------:R-:W-:Y:S01]  /*1300*/  F2FP.F16.E4M3.UNPACK_B R23, R23.H1 ;  /* 0x00000017ff17723e */ /* 0x000fe200030006ff */
[----:B------:R-:W-:Y:S01]  /*1310*/  HADD2 R6, R8, R43 ;  /* 0x0000002b08067230 */ /* 0x000fe20000000000 */
[----:B------:R-:W-:Y:S01]  /*1320*/  F2FP.F16.E4M3.UNPACK_B R20, R20.H1 ;  /* 0x00000014ff14723e */ /* 0x000fe200030006ff */
[----:B------:R-:W0:Y:S04]  /*1330*/  LDS R10, [R7+UR5+0x1800] ;  /* 0x00180005070a7984 */ /* 0x000e280008000800 */
[C---:B------:R-:W-:Y:S08]  /*1340*/  HMMA.16816.F16 R52, R12.reuse, R30, RZ ;  /* 0x0000001e0c34723c */ /* 0x040ff000000008ff */
[C---:B------:R-:W-:Y:S08]  /*1350*/  HMMA.16816.F16 R24, R12.reuse, R32, RZ ;  /* 0x000000200c18723c */ /* 0x040ff000000008ff */
[----:B------:R-:W-:Y:S01]  /*1360*/  HMMA.16816.F16 R12, R12, R36, RZ ;  /* 0x000000240c0c723c */ /* 0x000fe200000008ff */
[----:B------:R-:W-:Y:S01]  /*1370*/  VIADD R8, R0, 0x1800 ;  /* 0x0000180000087836 */ /* 0x000fe20000000000 */
[----:B------:R-:W-:-:S06]  /*1380*/  LOP3.LUT R43, R3, 0x70, RZ, 0xc0, !PT ;  /* 0x00000070032b7812 */ /* 0x000fcc00078ec0ff */
[C---:B------:R-:W-:Y:S08]  /*1390*/  HMMA.16816.F16 R54, R20.reuse, R26, R54 ;  /* 0x0000001a1436723c */ /* 0x040ff00000000836 */
[C---:B------:R-:W-:Y:S08]  /*13a0*/  HMMA.16816.F16 R52, R20.reuse, R28, R52 ;  /* 0x0000001c1434723c */ /* 0x040ff00000000834 */
[C---:B------:R-:W-:Y:S08]  /*13b0*/  HMMA.16816.F16 R24, R20.reuse, R38, R24 ;  /* 0x000000261418723c */ /* 0x040ff00000000818 */
[----:B------:R-:W-:Y:S01]  /*13c0*/  HMMA.16816.F16 R20, R20, R50, R12 ;  /* 0x000000321414723c */ /* 0x000fe2000000080c */
[----:B------:R-:W-:-:S02]  /*13d0*/  LOP3.LUT R12, R8, 0x10, R43, 0xf6, !PT ;  /* 0x00000010080c7812 */ /* 0x000fc400078ef62b */
[----:B------:R-:W1:Y:S04]  /*13e0*/  LDS R8, [R58+UR5+0x1400] ;  /* 0x001400053a087984 */ /* 0x000e680008000800 */
[----:B------:R-:W2:Y:S04]  /*13f0*/  LDS R58, [R58+UR5+0x1800] ;  /* 0x001800053a3a7984 */ /* 0x000ea80008000800 */
[----:B------:R1:W3:Y:S01]  /*1400*/  LDS R7, [R12+UR5] ;  /* 0x000000050c077984 */ /* 0x0002e20008000800 */
[----:B0-----:R-:W-:Y:S02]  /*1410*/  F2FP.F16.E4M3.UNPACK_B R15, R10 ;  /* 0x0000000aff0f723e */ /* 0x001fe400020006ff */
[----:B-1----:R-:W-:-:S02]  /*1420*/  F2FP.F16.E4M3.UNPACK_B R12, R8 ;  /* 0x00000008ff0c723e */ /* 0x002fc400020006ff */
[----:B--2---:R-:W-:Y:S02]  /*1430*/  F2FP.F16.E4M3.UNPACK_B R13, R58 ;  /* 0x0000003aff0d723e */ /* 0x004fe400020006ff */
[----:B---3--:R-:W-:-:S07]  /*1440*/  F2FP.F16.E4M3.UNPACK_B R14, R7 ;  /* 0x00000007ff0e723e */ /* 0x008fce00020006ff */
[----:B------:R-:W-:Y:S01]  /*1450*/  HMMA.16816.F16 R22, R12, R16, RZ ;  /* 0x000000100c16723c */ /* 0x000fe200000008ff */
[----:B------:R-:W-:Y:S01]  /*1460*/  HADD2 R16, R53, R69 ;  /* 0x0000004535107230 */ /* 0x000fe20000000000 */
[----:B------:R-:W-:-:S06]  /*1470*/  LOP3.LUT R53, R0, 0x20, R43, 0xf6, !PT ;  /* 0x0000002000357812 */ /* 0x000fcc00078ef62b */
[----:B------:R-:W0:Y:S01]  /*1480*/  LDS R53, [R53+UR5] ;  /* 0x0000000535357984 */ /* 0x000e220008000800 */
[C---:B------:R-:W-:Y:S08]  /*1490*/  HMMA.16816.F16 R30, R12.reuse, R30, RZ ;  /* 0x0000001e0c1e723c */ /* 0x040ff000000008ff */
[C---:B------:R-:W-:Y:S08]  /*14a0*/  HMMA.16816.F16 R32, R12.reuse, R32, RZ ;  /* 0x000000200c20723c */ /* 0x040ff000000008ff */
[----:B------:R-:W-:Y:S01]  /*14b0*/  HMMA.16816.F16 R36, R12, R36, RZ ;  /* 0x000000240c24723c */ /* 0x000fe200000008ff */
[----:B------:R-:W-:-:S02]  /*14c0*/  F2FP.F16.E4M3.UNPACK_B R15, R10.H1 ;  /* 0x0000000aff0f723e */ /* 0x000fc400030006ff */
[----:B------:R-:W-:Y:S02]  /*14d0*/  F2FP.F16.E4M3.UNPACK_B R12, R8.H1 ;  /* 0x00000008ff0c723e */ /* 0x000fe400030006ff */
[----:B------:R-:W-:Y:S02]  /*14e0*/  F2FP.F16.E4M3.UNPACK_B R13, R58.H1 ;  /* 0x0000003aff0d723e */ /* 0x000fe400030006ff */
[----:B------:R-:W-:-:S07]  /*14f0*/  F2FP.F16.E4M3.UNPACK_B R14, R7.H1 ;  /* 0x00000007ff0e723e */ /* 0x000fce00030006ff */
[C---:B------:R-:W-:Y:S01]  /*1500*/  HMMA.16816.F16 R26, R12.reuse, R26, R22 ;  /* 0x0000001a0c1a723c */ /* 0x040fe20000000816 */
[----:B------:R-:W-:Y:S01]  /*1510*/  HADD2 R63, R52, R41 ;  /* 0x00000029343f7230 */ /* 0x000fe20000000000 */
[----:B------:R-:W-:Y:S01]  /*1520*/  LOP3.LUT R41, R2, 0x30, RZ, 0x3c, !PT ;  /* 0x0000003002297812 */ /* 0x000fe200078e3cff */
[----:B------:R-:W-:Y:S02]  /*1530*/  HADD2 R65, R56, R66 ;  /* 0x0000004238417230 */ /* 0x000fe40000000000 */
[----:B------:R-:W-:Y:S02]  /*1540*/  VIADD R58, R4, 0x400 ;  /* 0x00000400043a7836 */ /* 0x000fe40000000000 */
[----:B------:R-:W-:Y:S01]  /*1550*/  HADD2 R62, R54, R60 ;  /* 0x0000003c363e7230 */ /* 0x000fe20000000000 */
[----:B------:R-:W-:Y:S01]  /*1560*/  LOP3.LUT R41, R41, 0x70, RZ, 0xc0, !PT ;  /* 0x0000007029297812 */ /* 0x000fe200078ec0ff */
[----:B------:R-:W-:Y:S01]  /*1570*/  HMMA.16816.F16 R28, R12, R28, R30 ;  /* 0x0000001c0c1c723c */ /* 0x000fe2000000081e */
[----:B------:R-:W-:Y:S01]  /*1580*/  LOP3.LUT R60, R2, 0x70, RZ, 0xc0, !PT ;  /* 0x00000070023c7812 */ /* 0x000fe200078ec0ff */
[----:B------:R-:W-:-:S06]  /*1590*/  HADD2 R61, R55, R61 ;  /* 0x0000003d373d7230 */ /* 0x000fcc0000000000 */
[----:B------:R-:W-:Y:S02]  /*15a0*/  HMMA.16816.F16 R38, R12, R38, R32 ;  /* 0x000000260c26723c */ /* 0x000fe40000000820 */
[----:B------:R-:W-:Y:S02]  /*15b0*/  HADD2 R56, R26, R49 ;  /* 0x000000311a387230 */ /* 0x000fe40000000000 */
[----:B------:R-:W-:-:S04]  /*15c0*/  VIADD R49, R4, 0xc00 ;  /* 0x00000c0004317836 */ /* 0x000fc80000000000 */
[----:B------:R-:W-:Y:S01]  /*15d0*/  HMMA.16816.F16 R50, R12, R50, R36 ;  /* 0x000000320c32723c */ /* 0x000fe20000000824 */
[----:B------:R-:W-:Y:S01]  /*15e0*/  HADD2 R13, R24, R74 ;  /* 0x0000004a180d7230 */ /* 0x000fe20000000000 */
[-C--:B------:R-:W-:Y:S01]  /*15f0*/  LOP3.LUT R24, R59, R41.reuse, RZ, 0xfc, !PT ;  /* 0x000000293b187212 */ /* 0x080fe200078efcff */
[----:B------:R-:W-:Y:S01]  /*1600*/  HADD2 R55, R27, R18 ;  /* 0x000000121b377230 */ /* 0x000fe20000000000 */
[--C-:B------:R-:W-:Y:S02]  /*1610*/  LOP3.LUT R30, R4, 0x20, R60.reuse, 0xf6, !PT ;  /* 0x00000020041e7812 */ /* 0x100fe400078ef63c */
[----:B------:R-:W-:Y:S01]  /*1620*/  LOP3.LUT R60, R58, 0x20, R60, 0xf6, !PT ;  /* 0x000000203a3c7812 */ /* 0x000fe200078ef63c */
[----:B------:R-:W-:Y:S01]  /*1630*/  HADD2 R15, R20, R72 ;  /* 0x00000048140f7230 */ /* 0x000fe20000000000 */
[-C--:B------:R-:W-:Y:S02]  /*1640*/  LOP3.LUT R31, R4, R41.reuse, RZ, 0xfc, !PT ;  /* 0x00000029041f7212 */ /* 0x080fe400078efcff */
[-C--:B------:R-:W-:Y:S01]  /*1650*/  LOP3.LUT R58, R58, R41.reuse, RZ, 0xfc, !PT ;  /* 0x000000293a3a7212 */ /* 0x080fe200078efcff */
[----:B------:R-:W1:Y:S01]  /*1660*/  S2R R43, SR_TID.X ;  /* 0x00000000002b7919 */ /* 0x000e620000002100 */
[----:B------:R-:W-:-:S02]  /*1670*/  LOP3.LUT R18, R49, R41, RZ, 0xfc, !PT ;  /* 0x0000002931127212 */ /* 0x000fc400078efcff */
[-C--:B0-----:R-:W-:Y:S01]  /*1680*/  F2FP.F16.E4M3.UNPACK_B R20, R53.reuse ;  /* 0x00000035ff14723e */ /* 0x081fe200020006ff */
[----:B------:R0:W-:Y:S01]  /*1690*/  LDS R41, [R24+UR5+0x4000] ;  /* 0x0040000518297984 */ /* 0x0001e20008000800 */
[----:B------:R-:W-:Y:S01]  /*16a0*/  LOP3.LUT R7, R3, 0x30, RZ, 0x3c, !PT ;  /* 0x0000003003077812 */ /* 0x000fe200078e3cff */
[----:B------:R-:W-:Y:S02]  /*16b0*/  VIADD R52, R0, 0x400 ;  /* 0x0000040000347836 */ /* 0x000fe40000000000 */
[----:B------:R-:W2:Y:S01]  /*16c0*/  LDS R30, [R30+UR5+0x4000] ;  /* 0x004000051e1e7984 */ /* 0x000ea20008000800 */
[----:B0-----:R-:W-:-:S03]  /*16d0*/  F2FP.F16.E4M3.UNPACK_B R24, R53.H1 ;  /* 0x00000035ff18723e */ /* 0x001fc600030006ff */
[----:B------:R-:W0:Y:S04]  /*16e0*/  LDS R31, [R31+UR5+0x4000] ;  /* 0x004000051f1f7984 */ /* 0x000e280008000800 */
[----:B------:R-:W3:Y:S01]  /*16f0*/  LDL.LU R53, [R1] ;  /* 0x0000000001357983 */ /* 0x000ee20000300800 */
[----:B------:R-:W-:-:S03]  /*1700*/  LOP3.LUT R7, R7, 0x70, RZ, 0xc0, !PT ;  /* 0x0000007007077812 */ /* 0x000fc600078ec0ff */
[----:B------:R-:W-:Y:S04]  /*1710*/  LDS R60, [R60+UR5+0x4000] ;  /* 0x004000053c3c7984 */ /* 0x000fe80008000800 */
[----:B------:R-:W-:Y:S01]  /*1720*/  LDS R58, [R58+UR5+0x4000] ;  /* 0x004000053a3a7984 */ /* 0x000fe20008000800 */
[----:B-1----:R-:W-:-:S05]  /*1730*/  IMAD.SHL.U32 R17, R43, 0x4, RZ ;  /* 0x000000042b117824 */ /* 0x002fca00078e00ff */
[----:B------:R-:W-:Y:S02]  /*1740*/  LOP3.LUT R17, R17, 0x70, RZ, 0xc0, !PT ;  /* 0x0000007011117812 */ /* 0x000fe400078ec0ff */
[-C--:B------:R-:W-:Y:S02]  /*1750*/  LOP3.LUT R43, R0, R7.reuse, RZ, 0xfc, !PT ;  /* 0x00000007002b7212 */ /* 0x080fe400078efcff */
[C---:B------:R-:W-:Y:S02]  /*1760*/  LOP3.LUT R10, R52.reuse, 0x20, R17, 0xf6, !PT ;  /* 0x00000020340a7812 */ /* 0x040fe400078ef611 */
[----:B------:R-:W-:Y:S02]  /*1770*/  LOP3.LUT R17, R52, R7, RZ, 0xfc, !PT ;  /* 0x0000000734117212 */ /* 0x000fe400078efcff */
[----:B------:R-:W1:Y:S04]  /*1780*/  LDS R43, [R43+UR5] ;  /* 0x000000052b2b7984 */ /* 0x000e680008000800 */
[----:B------:R-:W4:Y:S04]  /*1790*/  LDS R52, [R10+UR5] ;  /* 0x000000050a347984 */ /* 0x000f280008000800 */
[----:B------:R-:W5:Y:S01]  /*17a0*/  LDS R17, [R17+UR5] ;  /* 0x0000000511117984 */ /* 0x000f620008000800 */
[----:B------:R-:W-:Y:S01]  /*17b0*/  HADD2 R54, R28, R70 ;  /* 0x000000461c367230 */ /* 0x000fe20000000000 */
[----:B------:R-:W-:Y:S01]  /*17c0*/  LOP3.LUT R28, R2, 0x70, RZ, 0xc0, !PT ;  /* 0x00000070021c7812 */ /* 0x000fe200078ec0ff */
[----:B------:R-:W-:Y:S01]  /*17d0*/  HADD2 R12, R21, R71 ;  /* 0x00000047150c7230 */ /* 0x000fe20000000000 */
[----:B--2---:R-:W-:-:S02]  /*17e0*/  F2FP.F16.E4M3.UNPACK_B R32, R30 ;  /* 0x0000001eff20723e */ /* 0x004fc400020006ff */
[----:B0-----:R-:W-:Y:S02]  /*17f0*/  F2FP.F16.E4M3.UNPACK_B R33, R31 ;  /* 0x0000001fff21723e */ /* 0x001fe400020006ff */
[--C-:B------:R-:W-:Y:S02]  /*1800*/  LOP3.LUT R59, R59, 0x20, R28.reuse, 0xf6, !PT ;  /* 0x000000203b3b7812 */ /* 0x100fe400078ef61c */
[----:B------:R-:W-:-:S04]  /*1810*/  LOP3.LUT R49, R49, 0x20, R28, 0xf6, !PT ;  /* 0x0000002031317812 */ /* 0x000fc800078ef61c */
[----:B------:R-:W0:Y:S04]  /*1820*/  LDS R59, [R59+UR5+0x4000] ;  /* 0x004000053b3b7984 */ /* 0x000e280008000800 */
[----:B------:R-:W-:Y:S01]  /*1830*/  LDS R49, [R49+UR5+0x4000] ;  /* 0x0040000531317984 */ /* 0x000fe20008000800 */
[----:B-1----:R-:W-:Y:S02]  /*1840*/  F2FP.F16.E4M3.UNPACK_B R22, R43 ;  /* 0x0000002bff16723e */ /* 0x002fe400020006ff */
[----:B----4-:R-:W-:Y:S02]  /*1850*/  F2FP.F16.E4M3.UNPACK_B R21, R52 ;  /* 0x00000034ff15723e */ /* 0x010fe400020006ff */
[----:B-----5:R-:W-:Y:S02]  /*1860*/  F2FP.F16.E4M3.UNPACK_B R23, R17 ;  /* 0x00000011ff17723e */ /* 0x020fe400020006ff */
[----:B------:R-:W-:-:S02]  /*1870*/  F2FP.F16.E4M3.UNPACK_B R26, R43.H1 ;  /* 0x0000002bff1a723e */ /* 0x000fc400030006ff */
[----:B------:R1:W2:Y:S03]  /*1880*/  LDS R43, [R18+UR5+0x4000] ;  /* 0x00400005122b7984 */ /* 0x0002a60008000800 */
[----:B------:R-:W-:Y:S01]  /*1890*/  HMMA.16816.F16 R36, R20, R32, RZ ;  /* 0x000000201424723c */ /* 0x000fe200000008ff */
[----:B------:R-:W-:Y:S01]  /*18a0*/  HADD2 R14, R25, R73 ;  /* 0x00000049190e7230 */ /* 0x000fe20000000000 */
[----:B------:R-:W-:Y:S01]  /*18b0*/  F2FP.F16.E4M3.UNPACK_B R30, R30.H1 ;  /* 0x0000001eff1e723e */ /* 0x000fe200030006ff */
[----:B------:R-:W-:Y:S01]  /*18c0*/  HADD2 R8, R29, R64 ;  /* 0x000000401d087230 */ /* 0x000fe20000000000 */
[----:B------:R-:W-:Y:S02]  /*18d0*/  F2FP.F16.E4M3.UNPACK_B R31, R31.H1 ;  /* 0x0000001fff1f723e */ /* 0x000fe400030006ff */
[----:B------:R-:W-:Y:S02]  /*18e0*/  F2FP.F16.E4M3.UNPACK_B R25, R52.H1 ;  /* 0x00000034ff19723e */ /* 0x000fe400030006ff */
[----:B------:R-:W-:-:S02]  /*18f0*/  F2FP.F16.E4M3.UNPACK_B R27, R17.H1 ;  /* 0x00000011ff1b723e */ /* 0x000fc400030006ff */
[----:B------:R-:W-:Y:S02]  /*1900*/  F2FP.F16.E4M3.UNPACK_B R28, R60 ;  /* 0x0000003cff1c723e */ /* 0x000fe400020006ff */
[----:B------:R-:W-:-:S08]  /*1910*/  F2FP.F16.E4M3.UNPACK_B R29, R58 ;  /* 0x0000003aff1d723e */ /* 0x000fd000020006ff */
[----:B------:R-:W-:Y:S01]  /*1920*/  HMMA.16816.F16 R36, R24, R30, R36 ;  /* 0x0000001e1824723c */ /* 0x000fe20000000824 */
[----:B-1----:R-:W-:Y:S01]  /*1930*/  HADD2 R18, R39, R77 ;  /* 0x0000004d27127230 */ /* 0x002fe20000000000 */
[----:B------:R-:W-:Y:S01]  /*1940*/  F2FP.F16.E4M3.UNPACK_B R39, R58.H1 ;  /* 0x0000003aff27723e */ /* 0x000fe200030006ff */
[----:B------:R-:W-:Y:S02]  /*1950*/  HADD2 R11, R11, R67 ;  /* 0x000000430b0b7230 */ /* 0x000fe40000000000 */
[----:B------:R-:W-:Y:S02]  /*1960*/  HADD2 R58, R50, R76 ;  /* 0x0000004c323a7230 */ /* 0x000fe40000000000 */
[----:B------:R-:W-:-:S12]  /*1970*/  HADD2 R69, R51, R75 ;  /* 0x0000004b33457230 */ /* 0x000fd80000000000 */
[----:B------:R-:W-:Y:S01]  /*1980*/  HADD2 R68, R36, R34 ;  /* 0x0000002224447230 */ /* 0x000fe20000000000 */
[----:B0-----:R-:W-:Y:S01]  /*1990*/  F2FP.F16.E4M3.UNPACK_B R36, R59 ;  /* 0x0000003bff24723e */ /* 0x001fe200020006ff */
[----:B------:R-:W-:Y:S01]  /*19a0*/  HADD2 R67, R37, R35 ;  /* 0x0000002325437230 */ /* 0x000fe20000000000 */
[----:B------:R-:W-:Y:S02]  /*19b0*/  F2FP.F16.E4M3.UNPACK_B R37, R41 ;  /* 0x00000029ff25723e */ /* 0x000fe400020006ff */
[----:B--2---:R-:W-:Y:S02]  /*19c0*/  F2FP.F16.E4M3.UNPACK_B R35, R43 ;  /* 0x0000002bff23723e */ /* 0x004fe400020006ff */
[----:B------:R-:W-:-:S03]  /*19d0*/  F2FP.F16.E4M3.UNPACK_B R34, R49 ;  /* 0x00000031ff22723e */ /* 0x000fc600020006ff */
[----:B------:R-:W-:Y:S01]  /*19e0*/  HMMA.16816.F16 R50, R20, R36, RZ ;  /* 0x000000241432723c */ /* 0x000fe200000008ff */
[----:B------:R-:W-:Y:S02]  /*19f0*/  F2FP.F16.E4M3.UNPACK_B R41, R41.H1 ;  /* 0x00000029ff29723e */ /* 0x000fe400030006ff */
[----:B------:R-:W-:Y:S01]  /*1a00*/  F2FP.F16.E4M3.UNPACK_B R43, R43.H1 ;  /* 0x0000002bff2b723e */ /* 0x000fe200030006ff */
[----:B---3--:R-:W-:-:S04]  /*1a10*/  HADD2 R17, R38, R53 ;  /* 0x0000003526117230 */ /* 0x008fc80000000000 */
[----:B------:R-:W-:Y:S01]  /*1a20*/  HMMA.16816.F16 R52, R20, R28, RZ ;  /* 0x0000001c1434723c */ /* 0x000fe200000008ff */
[----:B------:R-:W-:-:S07]  /*1a30*/  F2FP.F16.E4M3.UNPACK_B R38, R60.H1 ;  /* 0x0000003cff26723e */ /* 0x000fce00030006ff */
[----:B------:R-:W-:-:S12]  /*1a40*/  HMMA.16816.F16 R20, R20, R34, RZ ;  /* 0x000000221414723c */ /* 0x000fd800000008ff */
[----:B------:R-:W-:Y:S01]  /*1a50*/  HMMA.16816.F16 R52, R24, R38, R52 ;  /* 0x000000261834723c */ /* 0x000fe20000000834 */
[----:B------:R-:W-:Y:S01]  /*1a60*/  VIADD R23, R0, 0x800 ;  /* 0x0000080000177836 */ /* 0x000fe20000000000 */
[----:B------:R-:W-:-:S15]  /*1a70*/  LOP3.LUT R22, R3, 0x70, RZ, 0xc0, !PT ;  /* 0x0000007003167812 */ /* 0x000fde00078ec0ff */
[----:B------:R-:W-:-:S02]  /*1a80*/  NOP ;  /* 0x0000000000007918 */ /* 0x000fc40000000000 */
[----:B------:R-:W-:Y:S01]  /*1a90*/  HADD2 R64, R52, R40 ;  /* 0x0000002834407230 */ /* 0x000fe20000000000 */
[----:B------:R-:W-:Y:S01]  /*1aa0*/  F2FP.F16.E4M3.UNPACK_B R40, R59.H1 ;  /* 0x0000003bff28723e */ /* 0x000fe200030006ff */
[----:B------:R-:W-:Y:S01]  /*1ab0*/  HADD2 R66, R53, R42 ;  /* 0x0000002a35427230 */ /* 0x000fe20000000000 */
[----:B------:R-:W-:Y:S01]  /*1ac0*/  F2FP.F16.E4M3.UNPACK_B R42, R49.H1 ;  /* 0x00000031ff2a723e */ /* 0x000fe200030006ff */
[----:B------:R-:W-:Y:S01]  /*1ad0*/  VIADD R52, R0, 0xc00 ;  /* 0x00000c0000347836 */ /* 0x000fe20000000000 */
[----:B------:R-:W-:-:S03]  /*1ae0*/  LOP3.LUT R53, R23, 0x20, R22, 0xf6, !PT ;  /* 0x0000002017357812 */ /* 0x000fc600078ef616 */
[C---:B------:R-:W-:Y:S03]  /*1af0*/  HMMA.16816.F16 R50, R24.reuse, R40, R50 ;  /* 0x000000281832723c */ /* 0x040fe60000000832 */
[----:B------:R-:W0:Y:S05]  /*1b00*/  LDS R53, [R53+UR5] ;  /* 0x0000000535357984 */ /* 0x000e2a0008000800 */
[----:B------:R-:W-:Y:S01]  /*1b10*/  HMMA.16816.F16 R24, R24, R42, R20 ;  /* 0x0000002a1818723c */ /* 0x000fe20000000814 */
[-C--:B------:R-:W-:Y:S02]  /*1b20*/  LOP3.LUT R27, R52, R7.reuse, RZ, 0xfc, !PT ;  /* 0x00000007341b7212 */ /* 0x080fe400078efcff */
[----:B------:R-:W-:Y:S01]  /*1b30*/  LOP3.LUT R26, R23, R7, RZ, 0xfc, !PT ;  /* 0x00000007171a7212 */ /* 0x000fe200078efcff */
[----:B------:R-:W1:Y:S04]  /*1b40*/  LDS R52, [R10+UR5+0x800] ;  /* 0x000800050a347984 */ /* 0x000e680008000800 */
[----:B------:R-:W2:Y:S04]  /*1b50*/  LDS R27, [R27+UR5] ;  /* 0x000000051b1b7984 */ /* 0x000ea80008000800 */
[----:B------:R-:W3:Y:S01]  /*1b60*/  LDS R26, [R26+UR5] ;  /* 0x000000051a1a7984 */ /* 0x000ee20008000800 */
[----:B------:R-:W-:Y:S01]  /*1b70*/  HADD2 R60, R50, R48 ;  /* 0x00000030323c7230 */ /* 0x000fe20000000000 */
[----:B0-----:R-:W-:-:S02]  /*1b80*/  F2FP.F16.E4M3.UNPACK_B R20, R53 ;  /* 0x00000035ff14723e */ /* 0x001fc400020006ff */
[----:B-1----:R-:W-:Y:S02]  /*1b90*/  F2FP.F16.E4M3.UNPACK_B R21, R52 ;  /* 0x00000034ff15723e */ /* 0x002fe400020006ff */
[----:B--2---:R-:W-:Y:S02]  /*1ba0*/  F2FP.F16.E4M3.UNPACK_B R23, R27 ;  /* 0x0000001bff17723e */ /* 0x004fe400020006ff */
[----:B---3--:R-:W-:-:S07]  /*1bb0*/  F2FP.F16.E4M3.UNPACK_B R22, R26 ;  /* 0x0000001aff16723e */ /* 0x008fce00020006ff */
[----:B------:R-:W-:Y:S01]  /*1bc0*/  HMMA.16816.F16 R48, R20, R32, RZ ;  /* 0x000000201430723c */ /* 0x000fe200000008ff */
[----:B------:R-:W-:Y:S01]  /*1bd0*/  HADD2 R59, R24, R47 ;  /* 0x0000002f183b7230 */ /* 0x000fe20000000000 */
[----:B------:R-:W-:Y:S01]  /*1be0*/  F2FP.F16.E4M3.UNPACK_B R27, R27.H1 ;  /* 0x0000001bff1b723e */ /* 0x000fe200030006ff */
[----:B------:R-:W-:Y:S01]  /*1bf0*/  HADD2 R45, R25, R45 ;  /* 0x0000002d192d7230 */ /* 0x000fe20000000000 */
[----:B------:R-:W-:Y:S02]  /*1c00*/  F2FP.F16.E4M3.UNPACK_B R24, R53.H1 ;  /* 0x00000035ff18723e */ /* 0x000fe400030006ff */
[----:B------:R-:W-:Y:S02]  /*1c10*/  F2FP.F16.E4M3.UNPACK_B R25, R52.H1 ;  /* 0x00000034ff19723e */ /* 0x000fe400030006ff */
[----:B------:R-:W-:-:S12]  /*1c20*/  F2FP.F16.E4M3.UNPACK_B R26, R26.H1 ;  /* 0x0000001aff1a723e */ /* 0x000fd800030006ff */
[----:B------:R-:W-:-:S15]  /*1c30*/  HMMA.16816.F16 R48, R24, R30, R48 ;  /* 0x0000001e1830723c */ /* 0x000fde0000000830 */
[----:B------:R-:W-:-:S04]  /*1c40*/  NOP ;  /* 0x0000000000007918 */ /* 0x000fc80000000000 */
[----:B------:R-:W-:Y:S02]  /*1c50*/  HADD2 R65, R48, R65 ;  /* 0x0000004130417230 */ /* 0x000fe40000000000 */
[----:B------:R-:W-:Y:S02]  /*1c60*/  HADD2 R57, R49, R57 ;  /* 0x0000003931397230 */ /* 0x000fe40000000000 */
[----:B------:R-:W-:-:S15]  /*1c70*/  HMMA.16816.F16 R48, R20, R28, RZ ;  /* 0x0000001c1430723c */ /* 0x000fde00000008ff */
[----:B------:R-:W-:-:S05]  /*1c80*/  NOP ;  /* 0x0000000000007918 */ /* 0x000fca0000000000 */
[----:B------:R-:W-:Y:S01]  /*1c90*/  HMMA.16816.F16 R48, R24, R38, R48 ;  /* 0x000000261830723c */ /* 0x000fe20000000830 */
[----:B------:R-:W-:-:S15]  /*1ca0*/  VIADD R50, R0, 0x1000 ;  /* 0x0000100000327836 */ /* 0x000fde0000000000 */
[----:B------:R-:W-:-:S03]  /*1cb0*/  NOP ;  /* 0x0000000000007918 */ /* 0x000fc60000000000 */
[----:B------:R-:W-:Y:S02]  /*1cc0*/  HADD2 R53, R48, R6 ;  /* 0x0000000630357230 */ /* 0x000fe40000000000 */
[----:B------:R-:W-:Y:S02]  /*1cd0*/  HADD2 R52, R49, R5 ;  /* 0x0000000531347230 */ /* 0x000fe40000000000 */
[C---:B------:R-:W-:Y:S08]  /*1ce0*/  HMMA.16816.F16 R48, R20.reuse, R36, RZ ;  /* 0x000000241430723c */ /* 0x040ff000000008ff */
[----:B------:R-:W-:Y:S01]  /*1cf0*/  HMMA.16816.F16 R20, R20, R34, RZ ;  /* 0x000000221414723c */ /* 0x000fe200000008ff */
[----:B------:R-:W-:Y:S01]  /*1d00*/  VIADD R22, R0, 0x1400 ;  /* 0x0000140000167836 */ /* 0x000fe20000000000 */
[----:B------:R-:W-:-:S10]  /*1d10*/  LOP3.LUT R23, R3, 0x70, RZ, 0xc0, !PT ;  /* 0x0000007003177812 */ /* 0x000fd400078ec0ff */
[C---:B------:R-:W-:Y:S08]  /*1d20*/  HMMA.16816.F16 R48, R24.reuse, R40, R48 ;  /* 0x000000281830723c */ /* 0x040ff00000000830 */
[----:B------:R-:W-:Y:S01]  /*1d30*/  HMMA.16816.F16 R20, R24, R42, R20 ;  /* 0x0000002a1814723c */ /* 0x000fe20000000814 */
[----:B------:R-:W-:Y:S01]  /*1d40*/  LOP3.LUT R27, R22, R7, RZ, 0xfc, !PT ;  /* 0x00000007161b7212 */ /* 0x000fe200078efcff */
[----:B------:R-:W0:Y:S01]  /*1d50*/  LDS R25, [R10+UR5+0x1000] ;  /* 0x001000050a197984 */ /* 0x000e220008000800 */
[----:B------:R-:W-:-:S02]  /*1d60*/  LOP3.LUT R24, R50, 0x20, R23, 0xf6, !PT ;  /* 0x0000002032187812 */ /* 0x000fc400078ef617 */
[----:B------:R-:W-:Y:S02]  /*1d70*/  LOP3.LUT R26, R50, R7, RZ, 0xfc, !PT ;  /* 0x00000007321a7212 */ /* 0x000fe400078efcff */
[----:B------:R-:W1:Y:S04]  /*1d80*/  LDS R27, [R27+UR5] ;  /* 0x000000051b1b7984 */ /* 0x000e680008000800 */
[----:B------:R-:W2:Y:S04]  /*1d90*/  LDS R24, [R24+UR5] ;  /* 0x0000000518187984 */ /* 0x000ea80008000800 */
[----:B------:R-:W3:Y:S04]  /*1da0*/  LDS R26, [R26+UR5] ;  /* 0x000000051a1a7984 */ /* 0x000ee80008000800 */
[----:B------:R-:W-:-:S02]  /*1db0*/  HADD2 R44, R20, R44 ;  /* 0x0000002c142c7230 */ /* 0x000fc40000000000 */
[----:B------:R-:W-:Y:S02]  /*1dc0*/  HADD2 R19, R21, R19 ;  /* 0x0000001315137230 */ /* 0x000fe40000000000 */
[----:B------:R-:W-:Y:S02]  /*1dd0*/  HADD2 R9, R48, R9 ;  /* 0x0000000930097230 */ /* 0x000fe40000000000 */
[----:B------:R-:W-:Y:S01]  /*1de0*/  HADD2 R11, R49, R11 ;  /* 0x0000000b310b7230 */ /* 0x000fe20000000000 */
[----:B0-----:R-:W-:Y:S02]  /*1df0*/  F2FP.F16.E4M3.UNPACK_B R21, R25 ;  /* 0x00000019ff15723e */ /* 0x001fe400020006ff */
[----:B-1----:R-:W-:Y:S02]  /*1e00*/  F2FP.F16.E4M3.UNPACK_B R23, R27 ;  /* 0x0000001bff17723e */ /* 0x002fe400020006ff */
[----:B--2---:R-:W-:Y:S02]  /*1e10*/  F2FP.F16.E4M3.UNPACK_B R20, R24 ;  /* 0x00000018ff14723e */ /* 0x004fe400020006ff */
[----:B---3--:R-:W-:-:S07]  /*1e20*/  F2FP.F16.E4M3.UNPACK_B R22, R26 ;  /* 0x0000001aff16723e */ /* 0x008fce00020006ff */
[----:B------:R-:W-:Y:S01]  /*1e30*/  HMMA.16816.F16 R48, R20, R32, RZ ;  /* 0x000000201430723c */ /* 0x000fe200000008ff */
[----:B------:R-:W-:Y:S02]  /*1e40*/  F2FP.F16.E4M3.UNPACK_B R25, R25.H1 ;  /* 0x00000019ff19723e */ /* 0x000fe400030006ff */
[----:B------:R-:W-:Y:S02]  /*1e50*/  F2FP.F16.E4M3.UNPACK_B R27, R27.H1 ;  /* 0x0000001bff1b723e */ /* 0x000fe400030006ff */
[----:B------:R-:W-:Y:S02]  /*1e60*/  F2FP.F16.E4M3.UNPACK_B R24, R24.H1 ;  /* 0x00000018ff18723e */ /* 0x000fe400030006ff */
[----:B------:R-:W-:-:S13]  /*1e70*/  F2FP.F16.E4M3.UNPACK_B R26, R26.H1 ;  /* 0x0000001aff1a723e */ /* 0x000fda00030006ff */
        /* <DEDUP_REMOVED lines=17> */
[-C--:B------:R-:W-:Y:S01]  /*1f90*/  LOP3.LUT R26, R50, R7.reuse, RZ, 0xfc, !PT ;  /* 0x00000007321a7212 */ /* 0x080fe200078efcff */
[----:B------:R-:W0:Y:S01]  /*1fa0*/  LDS R27, [R10+UR5+0x1800] ;  /* 0x001800050a1b7984 */ /* 0x000e220008000800 */
[----:B------:R-:W-:-:S02]  /*1fb0*/  LOP3.LUT R20, R62, R7, RZ, 0xfc, !PT ;  /* 0x000000073e147212 */ /* 0x000fc400078efcff */
[----:B------:R-:W-:Y:S02]  /*1fc0*/  LOP3.LUT R7, R50, 0x20, R61, 0xf6, !PT ;  /* 0x0000002032077812 */ /* 0x000fe400078ef63d */
[----:B------:R-:W1:Y:S04]  /*1fd0*/  LDS R26, [R26+UR5] ;  /* 0x000000051a1a7984 */ /* 0x000e680008000800 */
[----:B------:R-:W2:Y:S04]  /*1fe0*/  LDS R10, [R20+UR5] ;  /* 0x00000005140a7984 */ /* 0x000ea80008000800 */
[----:B------:R-:W3:Y:S01]  /*1ff0*/  LDS R7, [R7+UR5] ;  /* 0x0000000507077984 */ /* 0x000ee20008000800 */
[----:B------:R-:W4:Y:S01]  /*2000*/  S2R R62, SR_TID.X ;  /* 0x00000000003e7919 */ /* 0x000f220000002100 */
[----:B0-----:R-:W-:-:S02]  /*2010*/  F2FP.F16.E4M3.UNPACK_B R21, R27 ;  /* 0x0000001bff15723e */ /* 0x001fc400020006ff */
[----:B-1----:R-:W-:Y:S02]  /*2020*/  F2FP.F16.E4M3.UNPACK_B R22, R26 ;  /* 0x0000001aff16723e */ /* 0x002fe400020006ff */
[----:B--2---:R-:W-:Y:S02]  /*2030*/  F2FP.F16.E4M3.UNPACK_B R23, R10 ;  /* 0x0000000aff17723e */ /* 0x004fe400020006ff */
[----:B---3--:R-:W-:-:S07]  /*2040*/  F2FP.F16.E4M3.UNPACK_B R20, R7 ;  /* 0x00000007ff14723e */ /* 0x008fce00020006ff */
[----:B------:R-:W-:Y:S01]  /*2050*/  HMMA.16816.F16 R32, R20, R32, RZ ;  /* 0x000000201420723c */ /* 0x000fe200000008ff */
[----:B----4-:R-:W-:-:S07]  /*2060*/  IMAD.SHL.U32 R62, R62, 0x4, RZ ;  /* 0x000000043e3e7824 */ /* 0x010fce00078e00ff */
[----:B------:R-:W-:Y:S01]  /*2070*/  HMMA.16816.F16 R36, R20, R36, RZ ;  /* 0x000000241424723c */ /* 0x000fe200000008ff */
[----:B------:R-:W-:Y:S01]  /*2080*/  VIADD R50, R0, 0x400 ;  /* 0x0000040000327836 */ /* 0x000fe20000000000 */
[----:B------:R-:W-:-:S06]  /*2090*/  LOP3.LUT R63, R2, 0x70, RZ, 0xc0, !PT ;  /* 0x00000070023f7812 */ /* 0x000fcc00078ec0ff */
[----:B------:R-:W-:Y:S01]  /*20a0*/  HMMA.16816.F16 R28, R20, R28, RZ ;  /* 0x0000001c141c723c */ /* 0x000fe200000008ff */
[----:B------:R-:W-:-:S07]  /*20b0*/  LOP3.LUT R62, R62, 0x70, RZ, 0xc0, !PT ;  /* 0x000000703e3e7812 */ /* 0x000fce00078ec0ff */
[----:B------:R-:W-:Y:S01]  /*20c0*/  HMMA.16816.F16 R34, R20, R34, RZ ;  /* 0x000000221422723c */ /* 0x000fe200000008ff */
[----:B------:R-:W-:Y:S02]  /*20d0*/  F2FP.F16.E4M3.UNPACK_B R21, R27.H1 ;  /* 0x0000001bff15723e */ /* 0x000fe400030006ff */
[----:B------:R-:W-:Y:S02]  /*20e0*/  F2FP.F16.E4M3.UNPACK_B R22, R26.H1 ;  /* 0x0000001aff16723e */ /* 0x000fe400030006ff */
[----:B------:R-:W-:Y:S02]  /*20f0*/  F2FP.F16.E4M3.UNPACK_B R23, R10.H1 ;  /* 0x0000000aff17723e */ /* 0x000fe400030006ff */
[----:B------:R-:W-:Y:S01]  /*2100*/  F2FP.F16.E4M3.UNPACK_B R20, R7.H1 ;  /* 0x00000007ff14723e */ /* 0x000fe200030006ff */
[----:B------:R-:W-:Y:S01]  /*2110*/  HADD2 R14, R49, R14 ;  /* 0x0000000e310e7230 */ /* 0x000fe20000000000 */
[C-C-:B------:R-:W-:Y:S01]  /*2120*/  LOP3.LUT R26, R0.reuse, 0x50, R61.reuse, 0xf6, !PT ;  /* 0x00000050001a7812 */ /* 0x140fe200078ef63d */
[----:B------:R-:W-:Y:S01]  /*2130*/  HADD2 R15, R24, R15 ;  /* 0x0000000f180f7230 */ /* 0x000fe20000000000 */
[----:B------:R-:W-:-:S02]  /*2140*/  LOP3.LUT R24, R0, 0x40, R61, 0xf6, !PT ;  /* 0x0000004000187812 */ /* 0x000fc400078ef63d */
[--C-:B------:R-:W-:Y:S01]  /*2150*/  LOP3.LUT R49, R50, 0x40, R62.reuse, 0xf6, !PT ;  /* 0x0000004032317812 */ /* 0x100fe200078ef63e */
[C---:B------:R-:W-:Y:S01]  /*2160*/  HMMA.16816.F16 R32, R20.reuse, R30, R32 ;  /* 0x0000001e1420723c */ /* 0x040fe20000000820 */
[C-C-:B------:R-:W-:Y:S01]  /*2170*/  LOP3.LUT R30, R4.reuse, 0x40, R63.reuse, 0xf6, !PT ;  /* 0x00000040041e7812 */ /* 0x140fe200078ef63f */
[----:B------:R-:W-:Y:S01]  /*2180*/  LDS R26, [R26+UR5] ;  /* 0x000000051a1a7984 */ /* 0x000fe20008000800 */
[--C-:B------:R-:W-:Y:S02]  /*2190*/  LOP3.LUT R31, R4, 0x50, R63.reuse, 0xf6, !PT ;  /* 0x00000050041f7812 */ /* 0x100fe400078ef63f */
[----:B------:R-:W-:Y:S01]  /*21a0*/  LOP3.LUT R50, R50, 0x50, R62, 0xf6, !PT ;  /* 0x0000005032327812 */ /* 0x000fe200078ef63e */
[----:B------:R-:W-:Y:S02]  /*21b0*/  LDS R24, [R24+UR5] ;  /* 0x0000000518187984 */ /* 0x000fe40008000800 */
[----:B------:R-:W-:Y:S01]  /*21c0*/  HMMA.16816.F16 R36, R20, R40, R36 ;  /* 0x000000281424723c */ /* 0x000fe20000000824 */
[----:B------:R-:W-:Y:S01]  /*21d0*/  VIADD R61, R4, 0x400 ;  /* 0x00000400043d7836 */ /* 0x000fe20000000000 */
[----:B------:R-:W0:Y:S04]  /*21e0*/  LDS R30, [R30+UR5+0x4000] ;  /* 0x004000051e1e7984 */ /* 0x000e280008000800 */
[----:B------:R-:W1:Y:S04]  /*21f0*/  LDS R31, [R31+UR5+0x4000] ;  /* 0x004000051f1f7984 */ /* 0x000e680008000800 */
[----:B------:R-:W2:Y:S04]  /*2200*/  LDS R40, [R49+UR5] ;  /* 0x0000000531287984 */ /* 0x000ea80008000800 */
[----:B------:R-:W3:Y:S01]  /*2210*/  LDS R27, [R50+UR5] ;  /* 0x00000005321b7984 */ /* 0x000ee20008000800 */
[----:B------:R-:W-:-:S02]  /*2220*/  LOP3.LUT R62, R61, 0x40, R63, 0xf6, !PT ;  /* 0x000000403d3e7812 */ /* 0x000fc400078ef63f */
[----:B------:R-:W-:-:S04]  /*2230*/  LOP3.LUT R61, R61, 0x50, R63, 0xf6, !PT ;  /* 0x000000503d3d7812 */ /* 0x000fc800078ef63f */
[----:B------:R-:W4:Y:S04]  /*2240*/  LDS R62, [R62+UR5+0x4000] ;  /* 0x004000053e3e7984 */ /* 0x000f280008000800 */
[----:B------:R-:W5:Y:S01]  /*2250*/  LDS R61, [R61+UR5+0x4000] ;  /* 0x004000053d3d7984 */ /* 0x000f620008000800 */
[----:B------:R-:W-:Y:S01]  /*2260*/  HADD2 R12, R25, R12 ;  /* 0x0000000c190c7230 */ /* 0x000fe20000000000 */
[C---:B------:R-:W-:Y:S04]  /*2270*/  HMMA.16816.F16 R28, R20.reuse, R38, R28 ;  /* 0x00000026141c723c */ /* 0x040fe8000000081c */
[----:B------:R0:W-:Y:S04]  /*2280*/  STL [R1+0x50], R12 ;  /* 0x0000500c01007387 */ /* 0x0001e80000100800 */
[----:B------:R-:W-:Y:S01]  /*2290*/  HMMA.16816.F16 R42, R20, R42, R34 ;  /* 0x0000002a142a723c */ /* 0x000fe20000000822 */
[----:B------:R-:W-:-:S02]  /*22a0*/  HADD2 R20, R37, R18 ;  /* 0x0000001225147230 */ /* 0x000fc40000000000 */
[----:B------:R-:W-:Y:S02]  /*22b0*/  HADD2 R13, R48, R13 ;  /* 0x0000000d300d7230 */ /* 0x000fe40000000000 */
[----:B0-----:R-:W-:Y:S02]  /*22c0*/  VIADD R12, R4, 0x800 ;  /* 0x00000800040c7836 */ /* 0x001fe40000000000 */
[----:B------:R-:W-:Y:S01]  /*22d0*/  HADD2 R48, R36, R17 ;  /* 0x0000001124307230 */ /* 0x000fe20000000000 */
[----:B------:R0:W-:Y:S01]  /*22e0*/  STL [R1], R20 ;  /* 0x0000001401007387 */ /* 0x0001e20000100800 */
[----:B------:R-:W-:Y:S02]  /*22f0*/  F2FP.F16.E4M3.UNPACK_B R34, R30 ;  /* 0x0000001eff22723e */ /* 0x000fe400020006ff */
[C-C-:B------:R-:W-:Y:S02]  /*2300*/  LOP3.LUT R18, R12.reuse, 0x40, R63.reuse, 0xf6, !PT ;  /* 0x000000400c127812 */ /* 0x140fe400078ef63f */
[----:B------:R-:W-:-:S02]  /*2310*/  LOP3.LUT R17, R12, 0x50, R63, 0xf6, !PT ;  /* 0x000000500c117812 */ /* 0x000fc400078ef63f */
[----:B-1----:R-:W-:Y:S02]  /*2320*/  F2FP.F16.E4M3.UNPACK_B R35, R31 ;  /* 0x0000001fff23723e */ /* 0x002fe400020006ff */
[----:B--2---:R-:W-:Y:S01]  /*2330*/  F2FP.F16.E4M3.UNPACK_B R21, R40 ;  /* 0x00000028ff15723e */ /* 0x004fe200020006ff */
[----:B------:R-:W1:Y:S01]  /*2340*/  LDS R18, [R18+UR5+0x4000] ;  /* 0x0040000512127984 */ /* 0x000e620008000800 */
[----:B------:R-:W-:Y:S02]  /*2350*/  F2FP.F16.E4M3.UNPACK_B R22, R26 ;  /* 0x0000001aff16723e */ /* 0x000fe400020006ff */
[----:B0-----:R-:W-:Y:S01]  /*2360*/  F2FP.F16.E4M3.UNPACK_B R20, R24 ;  /* 0x00000018ff14723e */ /* 0x001fe200020006ff */
[----:B------:R-:W0:Y:S01]  /*2370*/  LDS R17, [R17+UR5+0x4000] ;  /* 0x0040000511117984 */ /* 0x000e220008000800 */
[----:B---3--:R-:W-:Y:S01]  /*2380*/  F2FP.F16.E4M3.UNPACK_B R23, R27 ;  /* 0x0000001bff17723e */ /* 0x008fe200020006ff */
[----:B------:R-:W-:-:S06]  /*2390*/  HADD2 R25, R42, R58 ;  /* 0x0000003a2a197230 */ /* 0x000fcc0000000000 */
[----:B------:R-:W-:Y:S01]  /*23a0*/  HMMA.16816.F16 R38, R20, R34, RZ ;  /* 0x000000221426723c */ /* 0x000fe200000008ff */
[----:B----4-:R-:W-:Y:S02]  /*23b0*/  F2FP.F16.E4M3.UNPACK_B R36, R62 ;  /* 0x0000003eff24723e */ /* 0x010fe400020006ff */
[----:B-----5:R-:W-:Y:S01]  /*23c0*/  F2FP.F16.E4M3.UNPACK_B R37, R61 ;  /* 0x0000003dff25723e */ /* 0x020fe200020006ff */
[----:B------:R2:W-:Y:S01]  /*23d0*/  STL [R1+0x1c], R25 ;  /* 0x00001c1901007387 */ /* 0x0005e20000100800 */
[----:B------:R-:W-:Y:S02]  /*23e0*/  F2FP.F16.E4M3.UNPACK_B R30, R30.H1 ;  /* 0x0000001eff1e723e */ /* 0x000fe400030006ff */
[----:B------:R-:W-:Y:S02]  /*23f0*/  F2FP.F16.E4M3.UNPACK_B R31, R31.H1 ;  /* 0x0000001fff1f723e */ /* 0x000fe400030006ff */
[----:B------:R-:W-:Y:S02]  /*2400*/  F2FP.F16.E4M3.UNPACK_B R24, R24.H1 ;  /* 0x00000018ff18723e */ /* 0x000fe400030006ff */
[----:B------:R-:W-:-:S02]  /*2410*/  F2FP.F16.E4M3.UNPACK_B R26, R26.H1 ;  /* 0x0000001aff1a723e */ /* 0x000fc400030006ff */
[----:B------:R-:W-:Y:S02]  /*2420*/  F2FP.F16.E4M3.UNPACK_B R27, R27.H1 ;  /* 0x0000001bff1b723e */ /* 0x000fe400030006ff */
[----:B--2---:R-:W-:Y:S02]  /*2430*/  F2FP.F16.E4M3.UNPACK_B R25, R40.H1 ;  /* 0x00000028ff19723e */ /* 0x004fe400030006ff */
[----:B------:R-:W-:Y:S01]  /*2440*/  HMMA.16816.F16 R40, R20, R36, RZ ;  /* 0x000000241428723c */ /* 0x000fe200000008ff */
[----:B------:R-:W-:Y:S02]  /*2450*/  HADD2 R46, R51, R46 ;  /* 0x0000002e332e7230 */ /* 0x000fe40000000000 */
[----:B------:R-:W-:-:S05]  /*2460*/  HADD2 R51, R28, R54 ;  /* 0x000000361c337230 */ /* 0x000fca0000000000 */
[----:B------:R-:W-:Y:S01]  /*2470*/  HMMA.16816.F16 R38, R24, R30, R38 ;  /* 0x0000001e1826723c */ /* 0x000fe20000000826 */
[----:B------:R-:W-:Y:S01]  /*2480*/  HADD2 R8, R29, R8 ;  /* 0x000000081d087230 */ /* 0x000fe20000000000 */
[----:B------:R-:W-:Y:S02]  /*2490*/  F2FP.F16.E4M3.UNPACK_B R28, R62.H1 ;  /* 0x0000003eff1c723e */ /* 0x000fe400030006ff */
[----:B------:R-:W-:Y:S01]  /*24a0*/  F2FP.F16.E4M3.UNPACK_B R29, R61.H1 ;  /* 0x0000003dff1d723e */ /* 0x000fe200030006ff */
[----:B------:R-:W-:Y:S02]  /*24b0*/  HADD2 R7, R33, R55 ;  /* 0x0000003721077230 */ /* 0x000fe40000000000 */
[----:B------:R-:W-:-:S05]  /*24c0*/  HADD2 R33, R43, R69 ;  /* 0x000000452b217230 */ /* 0x000fca0000000000 */
[----:B------:R-:W-:Y:S01]  /*24d0*/  HMMA.16816.F16 R40, R24, R28, R40 ;  /* 0x0000001c1828723c */ /* 0x000fe20000000828 */
[----:B------:R-:W-:Y:S01]  /*24e0*/  HADD2 R10, R32, R56 ;  /* 0x00000038200a7230 */ /* 0x000fe20000000000 */
[----:B------:R0:W-:Y:S01]  /*24f0*/  STL [R1+0x8], R33 ;  /* 0x0000082101007387 */ /* 0x0001e20000100800 */
[----:B-1----:R-:W-:-:S04]  /*2500*/  F2FP.F16.E4M3.UNPACK_B R32, R18 ;  /* 0x00000012ff20723e */ /* 0x002fc800020006ff */
[----:B------:R-:W-:Y:S01]  /*2510*/  HADD2 R42, R38, R68 ;  /* 0x00000044262a7230 */ /* 0x000fe20000000000 */
[----:B0-----:R-:W-:-:S04]  /*2520*/  F2FP.F16.E4M3.UNPACK_B R33, R17 ;  /* 0x00000011ff21723e */ /* 0x001fc800020006ff */
[----:B------:R0:W-:Y:S01]  /*2530*/  STL [R1+0x28], R42 ;  /* 0x0000282a01007387 */ /* 0x0001e20000100800 */
[----:B------:R-:W-:-:S06]  /*2540*/  HADD2 R38, R39, R67 ;  /* 0x0000004327267230 */ /* 0x000fcc0000000000 */
[----:B------:R-:W-:Y:S01]  /*2550*/  HADD2 R39, R40, R64 ;  /* 0x0000004028277230 */ /* 0x000fe20000000000 */
[----:B0-----:R-:W-:Y:S01]  /*2560*/  HMMA.16816.F16 R42, R20, R32, RZ ;  /* 0x00000020142a723c */ /* 0x001fe200000008ff */
[----:B------:R0:W-:Y:S04]  /*2570*/  STL [R1+0x24], R38 ;  /* 0x0000242601007387 */ /* 0x0001e80000100800 */
[----:B------:R1:W-:Y:S01]  /*2580*/  STL [R1+0x20], R39 ;  /* 0x0000202701007387 */ /* 0x0003e20000100800 */
[----:B0-----:R-:W-:Y:S02]  /*2590*/  F2FP.F16.E4M3.UNPACK_B R38, R18.H1 ;  /* 0x00000012ff26723e */ /* 0x001fe400030006ff */
[----:B-1----:R-:W-:-:S12]  /*25a0*/  F2FP.F16.E4M3.UNPACK_B R39, R17.H1 ;  /* 0x00000011ff27723e */ /* 0x002fd800030006ff */
[----:B------:R-:W-:Y:S01]  /*25b0*/  HMMA.16816.F16 R42, R24, R38, R42 ;  /* 0x00000026182a723c */ /* 0x000fe2000000082a */
[----:B------:R-:W-:Y:S02]  /*25c0*/  HADD2 R17, R41, R66 ;  /* 0x0000004229117230 */ /* 0x000fe40000000000 */
[----:B------:R-:W-:Y:S01]  /*25d0*/  VIADD R56, R4, 0xc00 ;  /* 0x00000c0004387836 */ /* 0x000fe20000000000 */
[----:B------:R-:W-:Y:S02]  /*25e0*/  LOP3.LUT R61, R2, 0x70, RZ, 0xc0, !PT ;  /* 0x00000070023d7812 */ /* 0x000fe400078ec0ff */
[----:B------:R0:W-:Y:S02]  /*25f0*/  STL [R1+0x18], R17 ;  /* 0x0000181101007387 */ /* 0x0001e40000100800 */
[----:B0-----:R-:W-:-:S11]  /*2600*/  LOP3.LUT R17, R56, 0x50, R61, 0xf6, !PT ;  /* 0x0000005038117812 */ /* 0x001fd600078ef63d */
[----:B------:R-:W-:Y:S01]  /*2610*/  HADD2 R40, R42, R60 ;  /* 0x0000003c2a287230 */ /* 0x000fe20000000000 */
[----:B------:R-:W-:Y:S01]  /*2620*/  LOP3.LUT R42, R56, 0x40, R61, 0xf6, !PT ;  /* 0x00000040382a7812 */ /* 0x000fe200078ef63d */
[----:B------:R-:W0:Y:S05]  /*2630*/  LDS R17, [R17+UR5+0x4000] ;  /* 0x0040000511117984 */ /* 0x000e2a0008000800 */
[----:B------:R-:W1:Y:S04]  /*2640*/  LDS R42, [R42+UR5+0x4000] ;  /* 0x004000052a2a7984 */ /* 0x000e680008000800 */
[----:B------:R1:W-:Y:S01]  /*2650*/  STL [R1+0x14], R40 ;  /* 0x0000142801007387 */ /* 0x0003e20000100800 */
[----:B------:R-:W-:-:S02]  /*2660*/  HADD2 R43, R43, R46 ;  /* 0x0000002e2b2b7230 */ /* 0x000fc40000000000 */
[----:B------:R-:W-:-:S03]  /*2670*/  VIADD R60, R0, 0x800 ;  /* 0x00000800003c7836 */ /* 0x000fc60000000000 */
[----:B------:R2:W-:Y:S01]  /*2680*/  STL [R1+0x10], R43 ;  /* 0x0000102b01007387 */ /* 0x0005e20000100800 */
[----:B------:R-:W-:Y:S02]  /*2690*/  LOP3.LUT R62, R3, 0x70, RZ, 0xc0, !PT ;  /* 0x00000070033e7812 */ /* 0x000fe400078ec0ff */
[----:B0-----:R-:W-:Y:S02]  /*26a0*/  F2FP.F16.E4M3.UNPACK_B R41, R17 ;  /* 0x00000011ff29723e */ /* 0x001fe400020006ff */
[----:B-1----:R-:W-:-:S07]  /*26b0*/  F2FP.F16.E4M3.UNPACK_B R40, R42 ;  /* 0x0000002aff28723e */ /* 0x002fce00020006ff */
[----:B------:R-:W-:Y:S01]  /*26c0*/  HMMA.16816.F16 R20, R20, R40, RZ ;  /* 0x000000281414723c */ /* 0x000fe200000008ff */
[----:B------:R-:W-:Y:S02]  /*26d0*/  F2FP.F16.E4M3.UNPACK_B R42, R42.H1 ;  /* 0x0000002aff2a723e */ /* 0x000fe400030006ff */
[----:B--2---:R-:W-:-:S15]  /*26e0*/  F2FP.F16.E4M3.UNPACK_B R43, R17.H1 ;  /* 0x00000011ff2b723e */ /* 0x004fde00030006ff */
[----:B------:R-:W-:-:S02]  /*26f0*/  NOP ;  /* 0x0000000000007918 */ /* 0x000fc40000000000 */
[----:B------:R-:W-:Y:S01]  /*2700*/  HMMA.16816.F16 R20, R24, R42, R20 ;  /* 0x0000002a1814723c */ /* 0x000fe20000000814 */
[C-C-:B------:R-:W-:Y:S01]  /*2710*/  LOP3.LUT R24, R60.reuse, 0x40, R62.reuse, 0xf6, !PT ;  /* 0x000000403c187812 */ /* 0x140fe200078ef63e */
[----:B------:R-:W0:Y:S01]  /*2720*/  LDS R25, [R49+UR5+0x800] ;  /* 0x0008000531197984 */ /* 0x000e220008000800 */
[----:B------:R-:W-:-:S03]  /*2730*/  LOP3.LUT R26, R60, 0x50, R62, 0xf6, !PT ;  /* 0x000000503c1a7812 */ /* 0x000fc600078ef63e */
[----:B------:R-:W1:Y:S04]  /*2740*/  LDS R27, [R50+UR5+0x800] ;  /* 0x00080005321b7984 */ /* 0x000e680008000800 */
[----:B------:R-:W2:Y:S04]  /*2750*/  LDS R24, [R24+UR5] ;  /* 0x0000000518187984 */ /* 0x000ea80008000800 */
[----:B------:R-:W3:Y:S05]  /*2760*/  LDS R26, [R26+UR5] ;  /* 0x000000051a1a7984 */ /* 0x000eea0008000800 */
[----:B------:R-:W-:-:S02]  /*2770*/  HADD2 R18, R20, R59 ;  /* 0x0000003b14127230 */ /* 0x000fc40000000000 */
        /* <DEDUP_REMOVED lines=10> */
[----:B------:R-:W-:Y:S08]  /*2820*/  HMMA.16816.F16 R54, R24, R30, R54 ;  /* 0x0000001e1836723c */ /* 0x000ff00000000836 */
[----:B------:R-:W-:Y:S11]  /*2830*/  HMMA.16816.F16 R66, R20, R32, RZ ;  /* 0x000000201442723c */ /* 0x000ff600000008ff */
[----:B------:R-:W-:-:S02]  /*2840*/  HADD2 R77, R54, R65 ;  /* 0x00000041364d7230 */ /* 0x000fc40000000000 */
[----:B------:R-:W-:Y:S02]  /*2850*/  HADD2 R76, R55, R57 ;  /* 0x00000039374c7230 */ /* 0x000fe40000000000 */
[C---:B------:R-:W-:Y:S08]  /*2860*/  HMMA.16816.F16 R54, R20.reuse, R36, RZ ;  /* 0x000000241436723c */ /* 0x040ff000000008ff */
[----:B------:R-:W-:Y:S01]  /*2870*/  HMMA.16816.F16 R20, R20, R40, RZ ;  /* 0x000000281414723c */ /* 0x000fe200000008ff */
[----:B------:R-:W-:-:S07]  /*2880*/  VIADD R63, R0, 0x1000 ;  /* 0x00001000003f7836 */ /* 0x000fce0000000000 */
[C---:B------:R-:W-:Y:S08]  /*2890*/  HMMA.16816.F16 R66, R24.reuse, R38, R66 ;  /* 0x000000261842723c */ /* 0x040ff00000000842 */
[C---:B------:R-:W-:Y:S08]  /*28a0*/  HMMA.16816.F16 R54, R24.reuse, R28, R54 ;  /* 0x0000001c1836723c */ /* 0x040ff00000000836 */
        /* <DEDUP_REMOVED lines=9> */
[----:B------:R4:W-:Y:S01]  /*2940*/  STL [R1+0xc], R18 ;  /* 0x00000c1201007387 */ /* 0x0009e20000100800 */
[----:B0-----:R-:W-:Y:S02]  /*2950*/  F2FP.F16.E4M3.UNPACK_B R21, R25 ;  /* 0x00000019ff15723e */ /* 0x001fe400020006ff */
[----:B-1----:R-:W-:Y:S02]  /*2960*/  F2FP.F16.E4M3.UNPACK_B R23, R27 ;  /* 0x0000001bff17723e */ /* 0x002fe400020006ff */
[----:B--2---:R-:W-:Y:S02]  /*2970*/  F2FP.F16.E4M3.UNPACK_B R20, R24 ;  /* 0x00000018ff14723e */ /* 0x004fe400020006ff */
[----:B---3--:R-:W-:-:S07]  /*2980*/  F2FP.F16.E4M3.UNPACK_B R22, R26 ;  /* 0x0000001aff16723e */ /* 0x008fce00020006ff */
[----:B----4-:R-:W-:Y:S01]  /*2990*/  HMMA.16816.F16 R18, R20, R34, RZ ;  /* 0x000000221412723c */ /* 0x010fe200000008ff */
[----:B------:R-:W-:Y:S02]  /*29a0*/  F2FP.F16.E4M3.UNPACK_B R25, R25.H1 ;  /* 0x00000019ff19723e */ /* 0x000fe400030006ff */
[----:B------:R-:W-:Y:S02]  /*29b0*/  F2FP.F16.E4M3.UNPACK_B R27, R27.H1 ;  /* 0x0000001bff1b723e */ /* 0x000fe400030006ff */
[----:B------:R-:W-:Y:S02]  /*29c0*/  F2FP.F16.E4M3.UNPACK_B R24, R24.H1 ;  /* 0x00000018ff18723e */ /* 0x000fe400030006ff */
[----:B------:R-:W-:-:S13]  /*29d0*/  F2FP.F16.E4M3.UNPACK_B R26, R26.H1 ;  /* 0x0000001aff1a723e */ /* 0x000fda00030006ff */
[----:B------:R-:W-:Y:S01]  /*29e0*/  HMMA.16816.F16 R18, R24, R30, R18 ;  /* 0x0000001e1812723c */ /* 0x000fe20000000812 */
[----:B------:R-:W-:Y:S02]  /*29f0*/  HADD2 R75, R54, R53 ;  /* 0x00000035364b7230 */ /* 0x000fe40000000000 */
[----:B------:R-:W-:-:S05]  /*2a00*/  HADD2 R74, R55, R52 ;  /* 0x00000034374a7230 */ /* 0x000fca0000000000 */
[C---:B------:R-:W-:Y:S08]  /*2a10*/  HMMA.16816.F16 R52, R20.reuse, R32, RZ ;  /* 0x000000201434723c */ /* 0x040ff000000008ff */
[----:B------:R-:W-:Y:S03]  /*2a20*/  HMMA.16816.F16 R44, R20, R40, RZ ;  /* 0x00000028142c723c */ /* 0x000fe600000008ff */
[----:B------:R-:W-:-:S02]  /*2a30*/  HADD2 R71, R18, R5 ;  /* 0x0000000512477230 */ /* 0x000fc40000000000 */
[----:B------:R-:W-:-:S03]  /*2a40*/  HADD2 R70, R19, R47 ;  /* 0x0000002f13467230 */ /* 0x000fc60000000000 */
[----:B------:R-:W-:Y:S01]  /*2a50*/  HMMA.16816.F16 R18, R20, R36, RZ ;  /* 0x000000241412723c */ /* 0x000fe200000008ff */
[----:B------:R-:W-:Y:S01]  /*2a60*/  VIADD R58, R0, 0x1800 ;  /* 0x00001800003a7836 */ /* 0x000fe20000000000 */
[----:B------:R-:W0:Y:S04]  /*2a70*/  LDS R21, [R49+UR5+0x1800] ;  /* 0x0018000531157984 */ /* 0x000e280008000800 */
[C-C-:B------:R-:W-:Y:S02]  /*2a80*/  LOP3.LUT R20, R58.reuse, 0x40, R62.reuse, 0xf6, !PT ;  /* 0x000000403a147812 */ /* 0x140fe400078ef63e */
[----:B------:R-:W-:Y:S01]  /*2a90*/  LOP3.LUT R5, R58, 0x50, R62, 0xf6, !PT ;  /* 0x000000503a057812 */ /* 0x000fe200078ef63e */
[C---:B------:R-:W-:Y:S03]  /*2aa0*/  HMMA.16816.F16 R52, R24.reuse, R38, R52 ;  /* 0x000000261834723c */ /* 0x040fe60000000834 */
[----:B------:R-:W1:Y:S04]  /*2ab0*/  LDS R20, [R20+UR5] ;  /* 0x0000000514147984 */ /* 0x000e680008000800 */
[----:B------:R-:W2:Y:S01]  /*2ac0*/  LDS R5, [R5+UR5] ;  /* 0x0000000505057984 */ /* 0x000ea20008000800 */
[C---:B------:R-:W-:Y:S08]  /*2ad0*/  HMMA.16816.F16 R44, R24.reuse, R42, R44 ;  /* 0x0000002a182c723c */ /* 0x040ff0000000082c */
[----:B------:R-:W-:Y:S01]  /*2ae0*/  HMMA.16816.F16 R18, R24, R28, R18 ;  /* 0x0000001c1812723c */ /* 0x000fe20000000812 */
[----:B------:R-:W3:Y:S01]  /*2af0*/  LDS R24, [R50+UR5+0x1800] ;  /* 0x0018000532187984 */ /* 0x000ee20008000800 */
[----:B------:R-:W-:-:S03]  /*2b00*/  HADD2 R67, R67, R11 ;  /* 0x0000000b43437230 */ /* 0x000fc60000000000 */
[----:B------:R0:W-:Y:S02]  /*2b10*/  STL [R1+0x4], R17 ;  /* 0x0000041101007387 */ /* 0x0001e40000100800 */
[----:B0-----:R-:W-:-:S12]  /*2b20*/  F2FP.F16.E4M3.UNPACK_B R17, R21 ;  /* 0x00000015ff11723e */ /* 0x001fd800020006ff */
[----:B------:R-:W-:Y:S02]  /*2b30*/  HADD2 R69, R18, R6 ;  /* 0x0000000612457230 */ /* 0x000fe40000000000 */
[----:B------:R-:W-:Y:S01]  /*2b40*/  HADD2 R11, R19, R16 ;  /* 0x00000010130b7230 */ /* 0x000fe20000000000 */
[----:B-1----:R-:W-:Y:S02]  /*2b50*/  F2FP.F16.E4M3.UNPACK_B R16, R20 ;  /* 0x00000014ff10723e */ /* 0x002fe400020006ff */
[----:B--2---:R-:W-:Y:S02]  /*2b60*/  F2FP.F16.E4M3.UNPACK_B R18, R5 ;  /* 0x00000005ff12723e */ /* 0x004fe400020006ff */
[----:B---3--:R-:W-:-:S07]  /*2b70*/  F2FP.F16.E4M3.UNPACK_B R19, R24 ;  /* 0x00000018ff13723e */ /* 0x008fce00020006ff */
[----:B------:R-:W-:Y:S01]  /*2b80*/  HMMA.16816.F16 R46, R16, R34, RZ ;  /* 0x00000022102e723c */ /* 0x000fe200000008ff */
[C---:B------:R-:W-:Y:S02]  /*2b90*/  LOP3.LUT R34, R12.reuse, 0x60, R61, 0xf6, !PT ;  /* 0x000000600c227812 */ /* 0x040fe400078ef63d */
[----:B------:R-:W-:Y:S02]  /*2ba0*/  LOP3.LUT R35, R12, 0x70, R2, 0xf4, !PT ;  /* 0x000000700c237812 */ /* 0x000fe400078ef402 */
[----:B------:R-:W2:Y:S04]  /*2bb0*/  LDL.LU R12, [R1+0x50] ;  /* 0x00005000010c7983 */ /* 0x000ea80000300800 */
[----:B------:R-:W3:Y:S01]  /*2bc0*/  LDL.LU R64, [R1] ;  /* 0x0000000001407983 */ /* 0x000ee20000300800 */
[----:B------:R-:W0:Y:S01]  /*2bd0*/  S2R R58, SR_TID.X ;  /* 0x00000000003a7919 */ /* 0x000e220000002100 */
[----:B------:R-:W-:-:S02]  /*2be0*/  VIADD R65, R0, 0x400 ;  /* 0x0000040000417836 */ /* 0x000fc40000000000 */
[----:B------:R-:W-:Y:S02]  /*2bf0*/  HADD2 R73, R66, R9 ;  /* 0x0000000942497230 */ /* 0x000fe40000000000 */
[----:B------:R-:W-:Y:S02]  /*2c00*/  VIADD R59, R0, 0xc00 ;  /* 0x00000c00003b7836 */ /* 0x000fe40000000000 */
[----:B------:R-:W-:Y:S01]  /*2c10*/  HADD2 R13, R52, R13 ;  /* 0x0000000d340d7230 */ /* 0x000fe20000000000 */
[C---:B------:R-:W-:Y:S01]  /*2c20*/  LOP3.LUT R23, R4.reuse, 0x70, R2, 0xf4, !PT ;  /* 0x0000007004177812 */ /* 0x040fe200078ef402 */
[----:B------:R-:W-:Y:S01]  /*2c30*/  HADD2 R14, R53, R14 ;  /* 0x0000000e350e7230 */ /* 0x000fe20000000000 */
[----:B------:R-:W-:Y:S01]  /*2c40*/  LOP3.LUT R22, R4, 0x60, R61, 0xf6, !PT ;  /* 0x0000006004167812 */ /* 0x000fe200078ef63d */
[----:B------:R-:W-:Y:S01]  /*2c50*/  HADD2 R15, R44, R15 ;  /* 0x0000000f2c0f7230 */ /* 0x000fe20000000000 */
[----:B------:R-:W-:Y:S01]  /*2c60*/  LOP3.LUT R49, R59, 0x70, R3, 0xf4, !PT ;  /* 0x000000703b317812 */ /* 0x000fe200078ef403 */
[----:B------:R-:W-:Y:S01]  /*2c70*/  LDS R34, [R34+UR5+0x4000] ;  /* 0x0040000522227984 */ /* 0x000fe20008000800 */
[----:B------:R-:W-:-:S02]  /*2c80*/  LOP3.LUT R59, R60, 0x60, R62, 0xf6, !PT ;  /* 0x000000603c3b7812 */ /* 0x000fc400078ef63e */
[----:B------:R-:W-:Y:S01]  /*2c90*/  LOP3.LUT R50, R60, 0x70, R3, 0xf4, !PT ;  /* 0x000000703c327812 */ /* 0x000fe200078ef403 */
[----:B------:R-:W1:Y:S01]  /*2ca0*/  LDS R22, [R22+UR5+0x4000] ;  /* 0x0040000516167984 */ /* 0x000e620008000800 */
[C---:B------:R-:W-:Y:S02]  /*2cb0*/  LOP3.LUT R52, R56.reuse, 0x60, R61, 0xf6, !PT ;  /* 0x0000006038347812 */ /* 0x040fe400078ef63d */
[----:B------:R-:W-:Y:S01]  /*2cc0*/  LOP3.LUT R53, R56, 0x70, R2, 0xf4, !PT ;  /* 0x0000007038357812 */ /* 0x000fe200078ef402 */
[----:B------:R-:W4:Y:S04]  /*2cd0*/  LDS R23, [R23+UR5+0x4000] ;  /* 0x0040000517177984 */ /* 0x000f280008000800 */
[----:B------:R-:W5:Y:S04]  /*2ce0*/  LDS R49, [R49+UR5] ;  /* 0x0000000531317984 */ /* 0x000f680008000800 */
[----:B------:R-:W5:Y:S04]  /*2cf0*/  LDS R59, [R59+UR5] ;  /* 0x000000053b3b7984 */ /* 0x000f680008000800 */
[----:B------:R-:W5:Y:S01]  /*2d00*/  LDS R50, [R50+UR5] ;  /* 0x0000000532327984 */ /* 0x000f620008000800 */
[----:B0-----:R-:W-:-:S03]  /*2d10*/  IMAD.SHL.U32 R58, R58, 0x4, RZ ;  /* 0x000000043a3a7824 */ /* 0x001fc600078e00ff */
[----:B------:R-:W-:Y:S02]  /*2d20*/  LDS R35, [R35+UR5+0x4000] ;  /* 0x0040000523237984 */ /* 0x000fe40008000800 */
[----:B------:R-:W-:Y:S02]  /*2d30*/  LOP3.LUT R58, R58, 0x70, RZ, 0xc0, !PT ;  /* 0x000000703a3a7812 */ /* 0x000fe400078ec0ff */
[----:B------:R-:W-:Y:S02]  /*2d40*/  LDS R52, [R52+UR5+0x4000] ;  /* 0x0040000534347984 */ /* 0x000fe40008000800 */
[----:B------:R-:W-:Y:S01]  /*2d50*/  LOP3.LUT R9, R65, 0x60, R58, 0xf6, !PT ;  /* 0x0000006041097812 */ /* 0x000fe200078ef63a */
[----:B------:R-:W-:Y:S01]  /*2d60*/  VIADD R58, R4, 0x400 ;  /* 0x00000400043a7836 */ /* 0x000fe20000000000 */
[----:B------:R-:W-:Y:S04]  /*2d70*/  LDS R53, [R53+UR5+0x4000] ;  /* 0x0040000535357984 */ /* 0x000fe80008000800 */
[C---:B------:R-:W-:Y:S01]  /*2d80*/  LOP3.LUT R44, R58.reuse, 0x60, R61, 0xf6, !PT ;  /* 0x000000603a2c7812 */ /* 0x040fe200078ef63d */
[C---:B------:R-:W-:Y:S01]  /*2d90*/  HMMA.16816.F16 R36, R16.reuse, R36, RZ ;  /* 0x000000241024723c */ /* 0x040fe200000008ff */
[----:B------:R-:W-:Y:S01]  /*2da0*/  LOP3.LUT R6, R58, 0x70, R2, 0xf4, !PT ;  /* 0x000000703a067812 */ /* 0x000fe200078ef402 */
[----:B------:R-:W3:Y:S04]  /*2db0*/  LDL.LU R66, [R1+0x8] ;  /* 0x0000080001427983 */ /* 0x000ee80000300800 */
[----:B------:R-:W0:Y:S04]  /*2dc0*/  LDS R58, [R9+UR5+0x800] ;  /* 0x00080005093a7984 */ /* 0x000e280008000800 */
[----:B------:R-:W0:Y:S04]  /*2dd0*/  LDS R44, [R44+UR5+0x4000] ;  /* 0x004000052c2c7984 */ /* 0x000e280008000800 */
[----:B------:R-:W0:Y:S01]  /*2de0*/  LDS R6, [R6+UR5+0x4000] ;  /* 0x0040000506067984 */ /* 0x000e220008000800 */
[C---:B------:R-:W-:Y:S08]  /*2df0*/  HMMA.16816.F16 R32, R16.reuse, R32, RZ ;  /* 0x000000201020723c */ /* 0x040ff000000008ff */
[----:B------:R-:W-:Y:S01]  /*2e00*/  HMMA.16816.F16 R40, R16, R40, RZ ;  /* 0x000000281028723c */ /* 0x000fe200000008ff */
[----:B------:R-:W-:-:S02]  /*2e10*/  F2FP.F16.E4M3.UNPACK_B R17, R21.H1 ;  /* 0x00000015ff11723e */ /* 0x000fc400030006ff */
[----:B------:R-:W-:Y:S02]  /*2e20*/  F2FP.F16.E4M3.UNPACK_B R19, R24.H1 ;  /* 0x00000018ff13723e */ /* 0x000fe400030006ff */
[----:B------:R-:W-:Y:S02]  /*2e30*/  F2FP.F16.E4M3.UNPACK_B R16, R20.H1 ;  /* 0x00000014ff10723e */ /* 0x000fe400030006ff */
[----:B------:R-:W-:-:S07]  /*2e40*/  F2FP.F16.E4M3.UNPACK_B R18, R5.H1 ;  /* 0x00000005ff12723e */ /* 0x000fce00030006ff */
[C---:B------:R-:W-:Y:S01]  /*2e50*/  HMMA.16816.F16 R46, R16.reuse, R30, R46 ;  /* 0x0000001e102e723c */ /* 0x040fe2000000082e */
[----:B-1----:R-:W-:Y:S02]  /*2e60*/  F2FP.F16.E4M3.UNPACK_B R4, R22 ;  /* 0x00000016ff04723e */ /* 0x002fe400020006ff */
[----:B----4-:R-:W-:Y:S02]  /*2e70*/  F2FP.F16.E4M3.UNPACK_B R5, R23 ;  /* 0x00000017ff05723e */ /* 0x010fe400020006ff */
[----:B-----5:R-:W-:Y:S02]  /*2e80*/  F2FP.F16.E4M3.UNPACK_B R27, R49 ;  /* 0x00000031ff1b723e */ /* 0x020fe400020006ff */
[----:B------:R-:W-:Y:S01]  /*2e90*/  F2FP.F16.E4M3.UNPACK_B R24, R59 ;  /* 0x0000003bff18723e */ /* 0x000fe200020006ff */
[----:B------:R-:W-:Y:S01]  /*2ea0*/  HMMA.16816.F16 R36, R16, R28, R36 ;  /* 0x0000001c1024723c */ /* 0x000fe20000000824 */
[----:B------:R-:W-:Y:S02]  /*2eb0*/  F2FP.F16.E4M3.UNPACK_B R26, R50 ;  /* 0x00000032ff1a723e */ /* 0x000fe400020006ff */
[----:B0-----:R-:W-:-:S02]  /*2ec0*/  F2FP.F16.E4M3.UNPACK_B R25, R58 ;  /* 0x0000003aff19723e */ /* 0x001fc400020006ff */
[----:B------:R-:W-:Y:S02]  /*2ed0*/  F2FP.F16.E4M3.UNPACK_B R20, R52 ;  /* 0x00000034ff14723e */ /* 0x000fe400020006ff */
[----:B------:R-:W-:Y:S01]  /*2ee0*/  F2FP.F16.E4M3.UNPACK_B R21, R53 ;  /* 0x00000035ff15723e */ /* 0x000fe200020006ff */
[----:B------:R-:W-:Y:S01]  /*2ef0*/  HMMA.16816.F16 R38, R16, R38, R32 ;  /* 0x000000261026723c */ /* 0x000fe20000000820 */
[----:B------:R-:W-:-:S07]  /*2f00*/  VIADD R61, R0, 0x1400 ;  /* 0x00001400003d7836 */ /* 0x000fce0000000000 */
[----:B------:R-:W-:Y:S01]  /*2f10*/  HMMA.16816.F16 R42, R16, R42, R40 ;  /* 0x0000002a102a723c */ /* 0x000fe20000000828 */
[----:B------:R-:W-:Y:S02]  /*2f20*/  F2FP.F16.E4M3.UNPACK_B R16, R44 ;  /* 0x0000002cff10723e */ /* 0x000fe400020006ff */
[----:B------:R-:W-:Y:S02]  /*2f30*/  F2FP.F16.E4M3.UNPACK_B R17, R6 ;  /* 0x00000006ff11723e */ /* 0x000fe400020006ff */
[----:B------:R-:W-:Y:S02]  /*2f40*/  F2FP.F16.E4M3.UNPACK_B R18, R34 ;  /* 0x00000022ff12723e */ /* 0x000fe400020006ff */
[----:B------:R-:W-:Y:S01]  /*2f50*/  F2FP.F16.E4M3.UNPACK_B R19, R35 ;  /* 0x00000023ff13723e */ /* 0x000fe200020006ff */
[----:B------:R-:W-:Y:S01]  /*2f60*/  HMMA.16816.F16 R56, R24, R4, RZ ;  /* 0x000000041838723c */ /* 0x000fe200000008ff */
[----:B------:R-:W-:Y:S01]  /*2f70*/  HADD2 R10, R46, R10 ;  /* 0x0000000a2e0a7230 */ /* 0x000fe20000000000 */
[----:B------:R-:W-:-:S06]  /*2f80*/  LOP3.LUT R46, R61, 0x70, R3, 0xf4, !PT ;  /* 0x000000703d2e7812 */ /* 0x000fcc00078ef403 */
[C---:B------:R-:W-:Y:S01]  /*2f90*/  HMMA.16816.F16 R32, R24.reuse, R16, RZ ;  /* 0x000000101820723c */ /* 0x040fe200000008ff */
[----:B------:R-:W-:Y:S01]  /*2fa0*/  F2FP.F16.E4M3.UNPACK_B R31, R49.H1 ;  /* 0x00000031ff1f723e */ /* 0x000fe200030006ff */
[----:B------:R-:W0:Y:S04]  /*2fb0*/  LDS R46, [R46+UR5] ;  /* 0x000000052e2e7984 */ /* 0x000e280008000800 */
[----:B------:R-:W1:Y:S02]  /*2fc0*/  LDS R49, [R9+UR5+0x1000] ;  /* 0x0010000509317984 */ /* 0x000e640008000800 */
[C---:B------:R-:W-:Y:S08]  /*2fd0*/  HMMA.16816.F16 R40, R24.reuse, R18, RZ ;  /* 0x000000121828723c */ /* 0x040ff000000008ff */
[----:B------:R-:W-:Y:S01]  /*2fe0*/  HMMA.16816.F16 R54, R24, R20, RZ ;  /* 0x000000141836723c */ /* 0x000fe200000008ff */
[----:B------:R-:W-:-:S02]  /*2ff0*/  F2FP.F16.E4M3.UNPACK_B R26, R44.H1 ;  /* 0x0000002cff1a723e */ /* 0x000fc400030006ff */
[----:B------:R-:W-:-:S06]  /*3000*/  LOP3.LUT R44, R63, 0x70, R3, 0xf4, !PT ;  /* 0x000000703f2c7812 */ /* 0x000fcc00078ef403 */
[----:B------:R-:W4:Y:S01]  /*3010*/  LDS R44, [R44+UR5] ;  /* 0x000000052c2c7984 */ /* 0x000f220008000800 */
[----:B------:R-:W-:Y:S02]  /*3020*/  F2FP.F16.E4M3.UNPACK_B R22, R22.H1 ;  /* 0x00000016ff16723e */ /* 0x000fe400030006ff */
[----:B------:R-:W-:Y:S02]  /*3030*/  F2FP.F16.E4M3.UNPACK_B R23, R23.H1 ;  /* 0x00000017ff17723e */ /* 0x000fe400030006ff */
[----:B------:R-:W-:Y:S02]  /*3040*/  F2FP.F16.E4M3.UNPACK_B R28, R59.H1 ;  /* 0x0000003bff1c723e */ /* 0x000fe400030006ff */
[----:B------:R-:W-:Y:S02]  /*3050*/  F2FP.F16.E4M3.UNPACK_B R29, R58.H1 ;  /* 0x0000003aff1d723e */ /* 0x000fe400030006ff */
[----:B------:R-:W-:Y:S02]  /*3060*/  F2FP.F16.E4M3.UNPACK_B R30, R50.H1 ;  /* 0x00000032ff1e723e */ /* 0x000fe400030006ff */
[----:B------:R-:W-:-:S02]  /*3070*/  F2FP.F16.E4M3.UNPACK_B R27, R6.H1 ;  /* 0x00000006ff1b723e */ /* 0x000fc400030006ff */
[----:B------:R-:W-:Y:S02]  /*3080*/  F2FP.F16.E4M3.UNPACK_B R34, R34.H1 ;  /* 0x00000022ff22723e */ /* 0x000fe400030006ff */
[----:B------:R-:W-:Y:S02]  /*3090*/  F2FP.F16.E4M3.UNPACK_B R35, R35.H1 ;  /* 0x00000023ff23723e */ /* 0x000fe400030006ff */
[----:B------:R-:W-:Y:S02]  /*30a0*/  F2FP.F16.E4M3.UNPACK_B R52, R52.H1 ;  /* 0x00000034ff34723e */ /* 0x000fe400030006ff */
[----:B------:R-:W-:Y:S01]  /*30b0*/  F2FP.F16.E4M3.UNPACK_B R53, R53.H1 ;  /* 0x00000035ff35723e */ /* 0x000fe200030006ff */
[C---:B------:R-:W-:Y:S08]  /*30c0*/  HMMA.16816.F16 R24, R28.reuse, R22, R56 ;  /* 0x000000161c18723c */ /* 0x040ff00000000838 */
[C---:B------:R-:W-:Y:S08]  /*30d0*/  HMMA.16816.F16 R32, R28.reuse, R26, R32 ;  /* 0x0000001a1c20723c */ /* 0x040ff00000000820 */
[C---:B------:R-:W-:Y:S08]  /*30e0*/  HMMA.16816.F16 R40, R28.reuse, R34, R40 ;  /* 0x000000221c28723c */ /* 0x040ff00000000828 */
[----:B------:R-:W-:Y:S01]  /*30f0*/  HMMA.16816.F16 R54, R28, R52, R54 ;  /* 0x000000341c36723c */ /* 0x000fe20000000836 */
[----:B0-----:R-:W-:-:S02]  /*3100*/  F2FP.F16.E4M3.UNPACK_B R31, R46 ;  /* 0x0000002eff1f723e */ /* 0x001fc400020006ff */
[----:B-1----:R-:W-:Y:S02]  /*3110*/  F2FP.F16.E4M3.UNPACK_B R29, R49 ;  /* 0x00000031ff1d723e */ /* 0x002fe400020006ff */
[----:B----4-:R-:W-:Y:S01]  /*3120*/  F2FP.F16.E4M3.UNPACK_B R30, R44 ;  /* 0x0000002cff1e723e */ /* 0x010fe200020006ff */
[----:B------:R-:W-:Y:S02]  /*3130*/  HADD2 R7, R47, R7 ;  /* 0x000000072f077230 */ /* 0x000fe40000000000 */
[C---:B------:R-:W-:Y:S01]  /*3140*/  VIADD R50, R0.reuse, 0x1800 ;  /* 0x0000180000327836 */ /* 0x040fe20000000000 */
[----:B------:R-:W-:Y:S01]  /*3150*/  LOP3.LUT R47, R3, 0x70, RZ, 0xc0, !PT ;  /* 0x00000070032f7812 */ /* 0x000fe200078ec0ff */
[----:B------:R-:W-:Y:S02]  /*3160*/  HADD2 R2, R36, R51 ;  /* 0x0000003324027230 */ /* 0x000fe40000000000 */
[----:B------:R-:W-:Y:S01]  /*3170*/  HADD2 R6, R38, R48 ;  /* 0x0000003026067230 */ /* 0x000fe20000000000 */
[----:B------:R-:W-:-:S02]  /*3180*/  LOP3.LUT R38, R0, 0x70, R3, 0xf4, !PT ;  /* 0x0000007000267812 */ /* 0x000fc400078ef403 */
[--C-:B------:R-:W-:Y:S02]  /*3190*/  LOP3.LUT R36, R0, 0x60, R47.reuse, 0xf6, !PT ;  /* 0x0000006000247812 */ /* 0x100fe400078ef62f */
[C---:B------:R-:W-:Y:S01]  /*31a0*/  LOP3.LUT R48, R50.reuse, 0x60, R47, 0xf6, !PT ;  /* 0x0000006032307812 */ /* 0x040fe200078ef62f */
[----:B--2---:R-:W-:Y:S01]  /*31b0*/  HADD2 R12, R45, R12 ;  /* 0x0000000c2d0c7230 */ /* 0x004fe20000000000 */
[----:B------:R-:W-:Y:S01]  /*31c0*/  LOP3.LUT R45, R63, 0x60, R62, 0xf6, !PT ;  /* 0x000000603f2d7812 */ /* 0x000fe200078ef63e */
[----:B------:R-:W-:Y:S01]  /*31d0*/  HADD2 R8, R37, R8 ;  /* 0x0000000825087230 */ /* 0x000fe20000000000 */
[----:B------:R-:W-:Y:S01]  /*31e0*/  LOP3.LUT R50, R50, 0x70, R3, 0xf4, !PT ;  /* 0x0000007032327812 */ /* 0x000fe200078ef403 */
[----:B------:R-:W-:Y:S04]  /*31f0*/  LDS R36, [R36+UR5] ;  /* 0x0000000524247984 */ /* 0x000fe80008000800 */
[----:B------:R-:W0:Y:S04]  /*3200*/  LDS R45, [R45+UR5] ;  /* 0x000000052d2d7984 */ /* 0x000e280008000800 */
[----:B------:R-:W1:Y:S04]  /*3210*/  LDS R38, [R38+UR5] ;  /* 0x0000000526267984 */ /* 0x000e680008000800 */
[----:B------:R-:W2:Y:S04]  /*3220*/  LDS R37, [R9+UR5] ;  /* 0x0000000509257984 */ /* 0x000ea80008000800 */
[----:B------:R-:W4:Y:S04]  /*3230*/  LDS R48, [R48+UR5] ;  /* 0x0000000530307984 */ /* 0x000f280008000800 */
[----:B------:R-:W-:Y:S01]  /*3240*/  LDS R50, [R50+UR5] ;  /* 0x0000000532327984 */ /* 0x000fe20008000800 */
[----:B0-----:R-:W-:-:S07]  /*3250*/  F2FP.F16.E4M3.UNPACK_B R28, R45 ;  /* 0x0000002dff1c723e */ /* 0x001fce00020006ff */
[C---:B------:R-:W-:Y:S08]  /*3260*/  HMMA.16816.F16 R60, R28.reuse, R4, RZ ;  /* 0x000000041c3c723c */ /* 0x040ff000000008ff */
[C---:B------:R-:W-:Y:S08]  /*3270*/  HMMA.16816.F16 R58, R28.reuse, R16, RZ ;  /* 0x000000101c3a723c */ /* 0x040ff000000008ff */
[C---:B------:R-:W-:Y:S08]  /*3280*/  HMMA.16816.F16 R56, R28.reuse, R18, RZ ;  /* 0x000000121c38723c */ /* 0x040ff000000008ff */
[----:B------:R-:W-:Y:S01]  /*3290*/  HMMA.16816.F16 R62, R28, R20, RZ ;  /* 0x000000141c3e723c */ /* 0x000fe200000008ff */
[----:B------:R-:W-:-:S02]  /*32a0*/  F2FP.F16.E4M3.UNPACK_B R29, R49.H1 ;  /* 0x00000031ff1d723e */ /* 0x000fc400030006ff */
[----:B------:R-:W-:Y:S01]  /*32b0*/  F2FP.F16.E4M3.UNPACK_B R31, R46.H1 ;  /* 0x0000002eff1f723e */ /* 0x000fe200030006ff */
[----:B------:R-:W0:Y:S01]  /*32c0*/  LDS R49, [R9+UR5+0x1800] ;  /* 0x0018000509317984 */ /* 0x000e220008000800 */
[----:B------:R-:W-:Y:S02]  /*32d0*/  F2FP.F16.E4M3.UNPACK_B R28, R45.H1 ;  /* 0x0000002dff1c723e */ /* 0x000fe400030006ff */
[----:B------:R-:W-:-:S07]  /*32e0*/  F2FP.F16.E4M3.UNPACK_B R30, R44.H1 ;  /* 0x0000002cff1e723e */ /* 0x000fce00030006ff */
[C---:B------:R-:W-:Y:S08]  /*32f0*/  HMMA.16816.F16 R60, R28.reuse, R22, R60 ;  /* 0x000000161c3c723c */ /* 0x040ff0000000083c */
[C---:B------:R-:W-:Y:S08]  /*3300*/  HMMA.16816.F16 R58, R28.reuse, R26, R58 ;  /* 0x0000001a1c3a723c */ /* 0x040ff0000000083a */
[C---:B------:R-:W-:Y:S08]  /*3310*/  HMMA.16816.F16 R56, R28.reuse, R34, R56 ;  /* 0x000000221c38723c */ /* 0x040ff00000000838 */
[----:B------:R-:W-:Y:S01]  /*3320*/  HMMA.16816.F16 R62, R28, R52, R62 ;  /* 0x000000341c3e723c */ /* 0x000fe2000000083e */
[----:B------:R-:W-:Y:S01]  /*3330*/  LOP3.LUT R28, R65, 0x70, R3, 0xf4, !PT ;  /* 0x00000070411c7812 */ /* 0x000fe200078ef403 */
[----:B------:R-:W-:-:S02]  /*3340*/  VIADD R65, R0, 0x1c00 ;  /* 0x00001c0000417836 */ /* 0x000fc40000000000 */
[----:B---3--:R-:W-:Y:S02]  /*3350*/  HADD2 R0, R39, R64 ;  /* 0x0000004027007230 */ /* 0x008fe40000000000 */
[----:B------:R3:W5:Y:S01]  /*3360*/  LDS R39, [R28+UR5] ;  /* 0x000000051c277984 */ /* 0x0007620008000800 */
[----:B------:R-:W-:-:S06]  /*3370*/  LOP3.LUT R51, R65, 0x70, R3, 0xf4, !PT ;  /* 0x0000007041337812 */ /* 0x000fcc00078ef403 */
[----:B------:R-:W5:Y:S01]  /*3380*/  LDS R51, [R51+UR5] ;  /* 0x0000000533337984 */ /* 0x000f620008000800 */
[----:B---3--:R-:W-:Y:S02]  /*3390*/  F2FP.F16.E4M3.UNPACK_B R28, R36 ;  /* 0x00000024ff1c723e */ /* 0x008fe400020006ff */
[----:B-1----:R-:W-:Y:S02]  /*33a0*/  F2FP.F16.E4M3.UNPACK_B R30, R38 ;  /* 0x00000026ff1e723e */ /* 0x002fe400020006ff */
[----:B--2---:R-:W-:Y:S02]  /*33b0*/  F2FP.F16.E4M3.UNPACK_B R29, R37 ;  /* 0x00000025ff1d723e */ /* 0x004fe400020006ff */
[----:B----4-:R-:W-:Y:S02]  /*33c0*/  F2FP.F16.E4M3.UNPACK_B R44, R48 ;  /* 0x00000030ff2c723e */ /* 0x010fe400020006ff */
[----:B0-----:R-:W-:Y:S02]  /*33d0*/  F2FP.F16.E4M3.UNPACK_B R45, R49 ;  /* 0x00000031ff2d723e */ /* 0x001fe400020006ff */
[----:B------:R-:W-:-:S02]  /*33e0*/  F2FP.F16.E4M3.UNPACK_B R46, R50 ;  /* 0x00000032ff2e723e */ /* 0x000fc400020006ff */
[----:B------:R-:W-:Y:S02]  /*33f0*/  F2FP.F16.E4M3.UNPACK_B R36, R36.H1 ;  /* 0x00000024ff24723e */ /* 0x000fe400030006ff */
[----:B-----5:R-:W-:Y:S02]  /*3400*/  F2FP.F16.E4M3.UNPACK_B R31, R39 ;  /* 0x00000027ff1f723e */ /* 0x020fe400020006ff */
[----:B------:R-:W-:-:S05]  /*3410*/  F2FP.F16.E4M3.UNPACK_B R47, R51 ;  /* 0x00000033ff2f723e */ /* 0x000fca00020006ff */
[-C--:B------:R-:W-:Y:S08]  /*3420*/  HMMA.16816.F16 R64, R28, R16.reuse, RZ ;  /* 0x000000101c40723c */ /* 0x080ff000000008ff */
[----:B------:R-:W-:Y:S01]  /*3430*/  HMMA.16816.F16 R16, R44, R16, RZ ;  /* 0x000000102c10723c */ /* 0x000fe200000008ff */
[----:B------:R-:W-:Y:S02]  /*3440*/  F2FP.F16.E4M3.UNPACK_B R38, R38.H1 ;  /* 0x00000026ff26723e */ /* 0x000fe400030006ff */
[----:B------:R-:W-:-:S02]  /*3450*/  F2FP.F16.E4M3.UNPACK_B R37, R37.H1 ;  /* 0x00000025ff25723e */ /* 0x000fc400030006ff */
[----:B------:R-:W-:Y:S02]  /*3460*/  F2FP.F16.E4M3.UNPACK_B R39, R39.H1 ;  /* 0x00000027ff27723e */ /* 0x000fe400030006ff */
[----:B------:R-:W-:Y:S02]  /*3470*/  F2FP.F16.E4M3.UNPACK_B R48, R48.H1 ;  /* 0x00000030ff30723e */ /* 0x000fe400030006ff */
[----:B------:R-:W-:Y:S02]  /*3480*/  F2FP.F16.E4M3.UNPACK_B R49, R49.H1 ;  /* 0x00000031ff31723e */ /* 0x000fe400030006ff */
[----:B------:R-:W-:Y:S02]  /*3490*/  F2FP.F16.E4M3.UNPACK_B R50, R50.H1 ;  /* 0x00000032ff32723e */ /* 0x000fe400030006ff */
[----:B------:R-:W-:Y:S01]  /*34a0*/  F2FP.F16.E4M3.UNPACK_B R51, R51.H1 ;  /* 0x00000033ff33723e */ /* 0x000fe200030006ff */
[-C--:B------:R-:W-:Y:S08]  /*34b0*/  HMMA.16816.F16 R64, R36, R26.reuse, R64 ;  /* 0x0000001a2440723c */ /* 0x080ff00000000840 */
[----:B------:R-:W-:Y:S08]  /*34c0*/  HMMA.16816.F16 R26, R48, R26, R16 ;  /* 0x0000001a301a723c */ /* 0x000ff00000000810 */
[-C--:B------:R-:W-:Y:S08]  /*34d0*/  HMMA.16816.F16 R16, R28, R18.reuse, RZ ;  /* 0x000000121c10723c */ /* 0x080ff000000008ff */
[----:B------:R-:W-:-:S12]  /*34e0*/  HMMA.16816.F16 R18, R44, R18, RZ ;  /* 0x000000122c12723c */ /* 0x000fd800000008ff */
[-C--:B------:R-:W-:Y:S08]  /*34f0*/  HMMA.16816.F16 R16, R36, R34.reuse, R16 ;  /* 0x000000222410723c */ /* 0x080ff00000000810 */
[----:B------:R-:W-:Y:S08]  /*3500*/  HMMA.16816.F16 R34, R48, R34, R18 ;  /* 0x000000223022723c */ /* 0x000ff00000000812 */
[C---:B------:R-:W-:Y:S08]  /*3510*/  HMMA.16816.F16 R18, R28.reuse, R4, RZ ;  /* 0x000000041c12723c */ /* 0x040ff000000008ff */
[----:B------:R-:W-:-:S12]  /*3520*/  HMMA.16816.F16 R30, R28, R20, RZ ;  /* 0x000000141c1e723c */ /* 0x000fd800000008ff */
[----:B------:R-:W-:Y:S01]  /*3530*/  HMMA.16816.F16 R28, R36, R22, R18 ;  /* 0x00000016241c723c */ /* 0x000fe20000000812 */
[----:B------:R-:W2:Y:S07]  /*3540*/  LDL.LU R19, [R1+0x1c] ;  /* 0x00001c0001137983 */ /* 0x000eae0000300800 */
[----:B------:R-:W-:Y:S01]  /*3550*/  HMMA.16816.F16 R4, R44, R4, RZ ;  /* 0x000000042c04723c */ /* 0x000fe200000008ff */
[----:B------:R-:W-:-:S07]  /*3560*/  HADD2 R9, R43, R66 ;  /* 0x000000422b097230 */ /* 0x000fce0000000000 */
[----:B------:R-:W-:Y:S01]  /*3570*/  HMMA.16816.F16 R46, R44, R20, RZ ;  /* 0x000000142c2e723c */ /* 0x000fe200000008ff */
[----:B------:R-:W-:Y:S02]  /*3580*/  HADD2 R66, R24, R77 ;  /* 0x0000004d18427230 */ /* 0x000fe40000000000 */
[----:B------:R-:W-:-:S05]  /*3590*/  HADD2 R44, R25, R76 ;  /* 0x0000004c192c7230 */ /* 0x000fca0000000000 */
[----:B------:R-:W-:Y:S01]  /*35a0*/  HMMA.16816.F16 R36, R36, R52, R30 ;  /* 0x000000342424723c */ /* 0x000fe2000000081e */
[----:B------:R-:W-:Y:S02]  /*35b0*/  HADD2 R43, R32, R75 ;  /* 0x0000004b202b7230 */ /* 0x000fe40000000000 */
[----:B------:R-:W-:-:S05]  /*35c0*/  HADD2 R21, R33, R74 ;  /* 0x0000004a21157230 */ /* 0x000fca0000000000 */
[----:B------:R-:W-:Y:S01]  /*35d0*/  HMMA.16816.F16 R24, R48, R22, R4 ;  /* 0x000000163018723c */ /* 0x000fe20000000804 */
[----:B------:R-:W-:Y:S02]  /*35e0*/  HADD2 R22, R54, R72 ;  /* 0x0000004836167230 */ /* 0x000fe40000000000 */
[----:B------:R-:W-:Y:S01]  /*35f0*/  HADD2 R61, R61, R70 ;  /* 0x000000463d3d7230 */ /* 0x000fe20000000000 */
[----:B------:R-:W-:Y:S01]  /*3600*/  UIADD3 UR5, UPT, UPT, UR4, 0x70, URZ ;  /* 0x0000007004057890 */ /* 0x000fe2000fffe0ff */
[----:B------:R-:W-:Y:S02]  /*3610*/  HADD2 R67, R41, R67 ;  /* 0x0000004329437230 */ /* 0x000fe40000000000 */
[----:B------:R-:W-:Y:S02]  /*3620*/  HADD2 R60, R60, R71 ;  /* 0x000000473c3c7230 */ /* 0x000fe40000000000 */
[----:B------:R-:W-:Y:S01]  /*3630*/  HADD2 R68, R55, R68 ;  /* 0x0000004437447230 */ /* 0x000fe20000000000 */
[----:B------:R-:W-:Y:S01]  /*3640*/  BAR.SYNC.DEFER_BLOCKING 0x0 ;  /* 0x0000000000007b1d */ /* 0x000fe20000010000 */
[----:B--2---:R-:W-:-:S05]  /*3650*/  HADD2 R3, R42, R19 ;  /* 0x000000132a037230 */ /* 0x004fca0000000000 */
[----:B------:R-:W2:Y:S04]  /*3660*/  LDL.LU R42, [R1+0x18] ;  /* 0x00001800012a7983 */ /* 0x000ea80000300800 */
[----:B------:R-:W3:Y:S04]  /*3670*/  LDL.LU R20, [R1+0x28] ;  /* 0x0000280001147983 */ /* 0x000ee80000300800 */
[----:B------:R-:W4:Y:S04]  /*3680*/  LDL.LU R45, [R1+0xc] ;  /* 0x00000c00012d7983 */ /* 0x000f280000300800 */
[----:B------:R-:W5:Y:S04]  /*3690*/  LDL.LU R18, [R1+0x4] ;  /* 0x0000040001127983 */ /* 0x000f680000300800 */
[----:B------:R-:W2:Y:S04]  /*36a0*/  LDL.LU R38, [R1+0x4c] ;  /* 0x00004c0001267983 */ /* 0x000ea80000300800 */
[----:B------:R-:W3:Y:S04]  /*36b0*/  LDL.LU R39, [R1+0x48] ;  /* 0x0000480001277983 */ /* 0x000ee80000300800 */
[----:B------:R-:W4:Y:S04]  /*36c0*/  LDL.LU R30, [R1+0x44] ;  /* 0x00004400011e7983 */ /* 0x000f280000300800 */
[----:B------:R-:W5:Y:S04]  /*36d0*/  LDL.LU R31, [R1+0x40] ;  /* 0x00004000011f7983 */ /* 0x000f680000300800 */
[----:B------:R-:W5:Y:S01]  /*36e0*/  LDL.LU R77, [R1+0x24] ;  /* 0x00002400014d7983 */ /* 0x000f620000300800 */
[----:B------:R-:W-:-:S03]  /*36f0*/  HADD2 R19, R40, R73 ;  /* 0x0000004928137230 */ /* 0x000fc60000000000 */
[----:B------:R-:W5:Y:S04]  /*3700*/  LDL.LU R76, [R1+0x10] ;  /* 0x00001000014c7983 */ /* 0x000f680000300800 */
[----:B------:R-:W5:Y:S04]  /*3710*/  LDL.LU R75, [R1+0x14] ;  /* 0x00001400014b7983 */ /* 0x000f680000300800 */
[----:B------:R-:W5:Y:S04]  /*3720*/  LDL.LU R32, [R1+0x38] ;  /* 0x0000380001207983 */ /* 0x000f680000300800 */
[----:B------:R-:W5:Y:S04]  /*3730*/  LDL.LU R33, [R1+0x34] ;  /* 0x0000340001217983 */ /* 0x000f680000300800 */
[----:B------:R-:W5:Y:S04]  /*3740*/  LDL.LU R40, [R1+0x20] ;  /* 0x0000200001287983 */ /* 0x000f680000300800 */
[----:B------:R-:W5:Y:S04]  /*3750*/  LDL.LU R23, [R1+0x2c] ;  /* 0x00002c0001177983 */ /* 0x000f680000300800 */
[----:B------:R-:W5:Y:S04]  /*3760*/  LDL.LU R4, [R1+0x30] ;  /* 0x0000300001047983 */ /* 0x000f680000300800 */
[----:B------:R-:W5:Y:S01]  /*3770*/  LDL.LU R54, [R1+0x3c] ;  /* 0x00003c0001367983 */ /* 0x000f620000300800 */
[----:B------:R-:W-:-:S02]  /*3780*/  HADD2 R70, R26, R2 ;  /* 0x000000021a467230 */ /* 0x000fc40000000000 */
[----:B------:R-:W-:-:S05]  /*3790*/  HADD2 R2, R34, R6 ;  /* 0x0000000622027230 */ /* 0x000fca0000000000 */
[----:B------:R0:W-:Y:S01]  /*37a0*/  STL [R1], R2 ;  /* 0x0000000201007387 */ /* 0x0001e20000100800 */
[----:B------:R-:W-:Y:S01]  /*37b0*/  HMMA.16816.F16 R50, R48, R52, R46 ;  /* 0x000000343032723c */ /* 0x000fe2000000082e */
[----:B------:R-:W-:Y:S01]  /*37c0*/  UISETP.GE.AND UP0, UPT, UR5, UR11, UPT ;  /* 0x0000000b0500728c */ /* 0x000fe2000bf06270 */
[----:B------:R-:W-:Y:S02]  /*37d0*/  HADD2 R41, R58, R69 ;  /* 0x000000453a297230 */ /* 0x000fe40000000000 */
[----:B------:R-:W-:Y:S02]  /*37e0*/  HADD2 R69, R59, R11 ;  /* 0x0000000b3b457230 */ /* 0x000fe40000000000 */
[----:B------:R-:W-:Y:S02]  /*37f0*/  HADD2 R74, R56, R13 ;  /* 0x0000000d384a7230 */ /* 0x000fe40000000000 */
[----:B------:R-:W-:Y:S02]  /*3800*/  HADD2 R73, R57, R14 ;  /* 0x0000000e39497230 */ /* 0x000fe40000000000 */
[----:B------:R-:W-:-:S02]  /*3810*/  HADD2 R72, R62, R15 ;  /* 0x0000000f3e487230 */ /* 0x000fc40000000000 */
[----:B------:R-:W-:Y:S02]  /*3820*/  HADD2 R71, R63, R12 ;  /* 0x0000000c3f477230 */ /* 0x000fe40000000000 */
[----:B------:R-:W-:Y:S01]  /*3830*/  HADD2 R49, R24, R10 ;  /* 0x0000000a18317230 */ /* 0x000fe20000000000 */
[----:B------:R-:W-:Y:S01]  /*3840*/  UIADD3 UR4, UPT, UPT, UR4, 0x80, URZ ;  /* 0x0000008004047890 */ /* 0x000fe2000fffe0ff */
[----:B--2---:R-:W-:Y:S02]  /*3850*/  VIADD R38, R38, 0x80 ;  /* 0x0000008026267836 */ /* 0x004fe40000000000 */
[----:B---3--:R-:W-:Y:S02]  /*3860*/  VIADD R39, R39, 0x80 ;  /* 0x0000008027277836 */ /* 0x008fe40000000000 */
[----:B----4-:R-:W-:Y:S02]  /*3870*/  VIADD R30, R30, 0x80 ;  /* 0x000000801e1e7836 */ /* 0x010fe40000000000 */
[----:B-----5:R-:W-:-:S02]  /*3880*/  VIADD R31, R31, 0x80 ;  /* 0x000000801f1f7836 */ /* 0x020fc40000000000 */
[----:B------:R-:W-:Y:S02]  /*3890*/  VIADD R32, R32, 0x80 ;  /* 0x0000008020207836 */ /* 0x000fe40000000000 */
[----:B------:R-:W-:Y:S02]  /*38a0*/  VIADD R33, R33, 0x80 ;  /* 0x0000008021217836 */ /* 0x000fe40000000000 */
[----:B------:R-:W-:Y:S02]  /*38b0*/  VIADD R23, R23, 0x80 ;  /* 0x0000008017177836 */ /* 0x000fe40000000000 */
[----:B------:R-:W-:Y:S02]  /*38c0*/  VIADD R4, R4, 0x80 ;  /* 0x0000008004047836 */ /* 0x000fe40000000000 */
[----:B------:R-:W-:-:S05]  /*38d0*/  VIADD R54, R54, 0x80 ;  /* 0x0000008036367836 */ /* 0x000fca0000000000 */
[----:B------:R0:W-:Y:S04]  /*38e0*/  STL [R1+0x3c], R54 ;  /* 0x00003c3601007387 */ /* 0x0001e80000100800 */
[----:B------:R0:W-:Y:S04]  /*38f0*/  STL [R1+0x2c], R23 ;  /* 0x00002c1701007387 */ /* 0x0001e80000100800 */
[----:B------:R0:W-:Y:S04]  /*3900*/  STL [R1+0x30], R4 ;  /* 0x0000300401007387 */ /* 0x0001e80000100800 */
[----:B------:R0:W-:Y:S04]  /*3910*/  STL [R1+0x34], R33 ;  /* 0x0000342101007387 */ /* 0x0001e80000100800 */
[----:B------:R0:W-:Y:S04]  /*3920*/  STL [R1+0x38], R32 ;  /* 0x0000382001007387 */ /* 0x0001e80000100800 */
[----:B------:R0:W-:Y:S04]  /*3930*/  STL [R1+0x4c], R38 ;  /* 0x00004c2601007387 */ /* 0x0001e80000100800 */
[----:B------:R0:W-:Y:S04]  /*3940*/  STL [R1+0x48], R39 ;  /* 0x0000482701007387 */ /* 0x0001e80000100800 */
[----:B------:R0:W-:Y:S04]  /*3950*/  STL [R1+0x40], R31 ;  /* 0x0000401f01007387 */ /* 0x0001e80000100800 */
[----:B------:R0:W-:Y:S01]  /*3960*/  STL [R1+0x44], R30 ;  /* 0x0000441e01007387 */ /* 0x0001e20000100800 */
[----:B------:R-:W-:-:S02]  /*3970*/  HADD2 R47, R36, R45 ;  /* 0x0000002d242f7230 */ /* 0x000fc40000000000 */
[----:B------:R-:W-:Y:S02]  /*3980*/  HADD2 R40, R64, R40 ;  /* 0x0000002840287230 */ /* 0x000fe40000000000 */
[----:B------:R-:W-:Y:S02]  /*3990*/  HADD2 R48, R16, R75 ;  /* 0x0000004b10307230 */ /* 0x000fe40000000000 */
[----:B------:R-:W-:Y:S02]  /*39a0*/  HADD2 R46, R17, R76 ;  /* 0x0000004c112e7230 */ /* 0x000fe40000000000 */
[----:B------:R-:W-:Y:S02]  /*39b0*/  HADD2 R5, R29, R77 ;  /* 0x0000004d1d057230 */ /* 0x000fe40000000000 */
[----:B------:R-:W-:Y:S02]  /*39c0*/  HADD2 R45, R37, R18 ;  /* 0x00000012252d7230 */ /* 0x000fe40000000000 */
[----:B------:R-:W-:-:S02]  /*39d0*/  HADD2 R42, R65, R42 ;  /* 0x0000002a412a7230 */ /* 0x000fc40000000000 */
[----:B------:R-:W-:Y:S02]  /*39e0*/  HADD2 R20, R28, R20 ;  /* 0x000000141c147230 */ /* 0x000fe40000000000 */
[----:B------:R-:W-:Y:S02]  /*39f0*/  HADD2 R64, R27, R8 ;  /* 0x000000081b407230 */ /* 0x000fe40000000000 */
[----:B------:R-:W-:Y:S02]  /*3a00*/  HADD2 R77, R35, R0 ;  /* 0x00000000234d7230 */ /* 0x000fe40000000000 */
[----:B------:R-:W-:Y:S02]  /*3a10*/  HADD2 R18, R25, R7 ;  /* 0x0000000719127230 */ /* 0x000fe40000000000 */
[----:B------:R-:W-:Y:S02]  /*3a20*/  HADD2 R76, R50, R3 ;  /* 0x00000003324c7230 */ /* 0x000fe40000000000 */
[----:B------:R-:W-:Y:S01]  /*3a30*/  HADD2 R75, R51, R9 ;  /* 0x00000009334b7230 */ /* 0x000fe20000000000 */
[----:B0-----:R-:W-:Y:S06]  /*3a40*/  BRA.U !UP0, `(.L_x_1) ;  /* 0xffffffc908647547 */ /* 0x001fec000b83ffff */
.L_x_0:
[----:B------:R-:W2:Y:S01]  /*3a50*/  LDL.LU R24, [R1] ;  /* 0x0000000001187983 */ /* 0x000ea20000300800 */
[----:B------:R-:W0:Y:S01]  /*3a60*/  LDC.64 R2, c[0x0][0x398] ;  /* 0x0000e600ff027b82 */ /* 0x000e220000000a00 */
[----:B------:R-:W3:Y:S01]  /*3a70*/  LDCU.64 UR4, c[0x0][0x390] ;  /* 0x00007200ff0477ac */ /* 0x000ee20008000a00 */
[----:B------:R-:W4:Y:S01]  /*3a80*/  S2R R6, SR_TID.X ;  /* 0x0000000000067919 */ /* 0x000f220000002100 */
[----:B------:R-:W5:Y:S01]  /*3a90*/  S2R R7, SR_CTAID.Y ;  /* 0x0000000000077919 */ /* 0x000f620000002600 */
[----:B------:R-:W1:Y:S01]  /*3aa0*/  S2R R15, SR_CTAID.X ;  /* 0x00000000000f7919 */ /* 0x000e620000002500 */
[C---:B----4-:R-:W-:Y:S01]  /*3ab0*/  LOP3.LUT R0, R6.reuse, 0x60, RZ, 0xc0, !PT ;  /* 0x0000006006007812 */ /* 0x050fe200078ec0ff */
[----:B------:R-:W-:Y:S01]  /*3ac0*/  IMAD.SHL.U32 R4, R6, 0x2, RZ ;  /* 0x0000000206047824 */ /* 0x000fe200078e00ff */
[--C-:B------:R-:W-:Y:S02]  /*3ad0*/  SHF.R.U32.HI R8, RZ, 0x1, R6.reuse ;  /* 0x00000001ff087819 */ /* 0x100fe40000011606 */
[----:B------:R-:W-:Y:S01]  /*3ae0*/  SHF.R.U32.HI R6, RZ, 0x2, R6 ;  /* 0x00000002ff067819 */ /* 0x000fe20000011606 */
[----:B-----5:R-:W-:Y:S01]  /*3af0*/  IMAD R0, R7, 0x80, R0 ;  /* 0x0000008007007824 */ /* 0x020fe200078e0200 */
[----:B------:R-:W-:-:S02]  /*3b00*/  LOP3.LUT R7, R4, 0x6, RZ, 0xc0, !PT ;  /* 0x0000000604077812 */ /* 0x000fc400078ec0ff */
[----:B------:R-:W-:Y:S02]  /*3b10*/  LOP3.LUT R8, R8, 0x40, RZ, 0xc0, !PT ;  /* 0x0000004008087812 */ /* 0x000fe400078ec0ff */
[----:B------:R-:W-:Y:S01]  /*3b20*/  LOP3.LUT R6, R6, 0x7, RZ, 0xc0, !PT ;  /* 0x0000000706067812 */ /* 0x000fe200078ec0ff */
[----:B------:R-:W-:Y:S02]  /*3b30*/  IMAD.IADD R0, R0, 0x1, R7 ;  /* 0x0000000100007824 */ /* 0x000fe400078e0207 */
[----:B-1----:R-:W-:Y:S02]  /*3b40*/  IMAD R15, R15, 0x80, R8 ;  /* 0x000000800f0f7824 */ /* 0x002fe400078e0208 */
[----:B------:R-:W-:Y:S02]  /*3b50*/  VIADD R4, R0, 0x1 ;  /* 0x0000000100047836 */ /* 0x000fe40000000000 */
[----:B------:R-:W-:-:S03]  /*3b60*/  IMAD.IADD R15, R6, 0x1, R15 ;  /* 0x00000001060f7824 */ /* 0x000fc600078e020f */
[CC--:B0-----:R-:W-:Y:S01]  /*3b70*/  ISETP.GE.AND P1, PT, R4.reuse, R3.reuse, PT ;  /* 0x000000030400720c */ /* 0x0c1fe20003f26270 */
[C---:B------:R-:W-:Y:S01]  /*3b80*/  VIADD R17, R15.reuse, 0x8 ;  /* 0x000000080f117836 */ /* 0x040fe20000000000 */
[-C--:B------:R-:W-:Y:S01]  /*3b90*/  ISETP.GE.AND P3, PT, R4, R3.reuse, PT ;  /* 0x000000030400720c */ /* 0x080fe20003f66270 */
[C---:B------:R-:W-:Y:S01]  /*3ba0*/  IMAD R14, R15.reuse, R3, RZ ;  /* 0x000000030f0e7224 */ /* 0x040fe200078e02ff */
[-C--:B------:R-:W-:Y:S01]  /*3bb0*/  ISETP.LT.AND P1, PT, R15, R2.reuse, !P1 ;  /* 0x000000020f00720c */ /* 0x080fe20004f21270 */
[C---:B------:R-:W-:Y:S01]  /*3bc0*/  VIADD R4, R0.reuse, 0x9 ;  /* 0x0000000900047836 */ /* 0x040fe20000000000 */
[----:B------:R-:W-:Y:S01]  /*3bd0*/  ISETP.GE.OR P4, PT, R17, R2, P3 ;  /* 0x000000021100720c */ /* 0x000fe20001f86670 */
[----:B------:R-:W-:Y:S01]  /*3be0*/  IMAD R23, R3, 0x8, R14 ;  /* 0x0000000803177824 */ /* 0x000fe200078e020e */
[----:B------:R-:W-:Y:S01]  /*3bf0*/  IADD3 R12, P0, PT, R0, R14, RZ ;  /* 0x0000000e000c7210 */ /* 0x000fe20007f1e0ff */
[----:B------:R-:W-:-:S03]  /*3c00*/  VIADD R25, R15, 0x18 ;  /* 0x000000180f197836 */ /* 0x000fc60000000000 */
[----:B---3--:R-:W-:-:S05]  /*3c10*/  LEA R6, P2, R12, UR4, 0x1 ;  /* 0x000000040c067c11 */ /* 0x008fca000f8408ff */
[----:B------:R-:W0:Y:S01]  /*3c20*/  @P1 LDC.64 R10, c[0x0][0x390] ;  /* 0x0000e400ff0a1b82 */ /* 0x000e220000000a00 */
[C---:B------:R-:W-:Y:S02]  /*3c30*/  @P1 IMAD.IADD R7, R0.reuse, 0x1, R14 ;  /* 0x0000000100071824 */ /* 0x040fe400078e020e */
[----:B------:R-:W-:-:S05]  /*3c40*/  @!P4 IMAD.IADD R13, R0, 0x1, R23 ;  /* 0x00000001000dc824 */ /* 0x000fca00078e0217 */
[----:B------:R-:W1:Y:S01]  /*3c50*/  @!P4 LDC.64 R8, c[0x0][0x390] ;  /* 0x0000e400ff08cb82 */ /* 0x000e620000000a00 */
[----:B0-----:R-:W-:Y:S01]  /*3c60*/  @P1 IMAD.WIDE R10, R7, 0x2, R10 ;  /* 0x00000002070a1825 */ /* 0x001fe200078e020a */
[----:B------:R-:W-:Y:S02]  /*3c70*/  LEA.HI.X.SX32 R7, R14, RZ, 0x1, P0 ;  /* 0x000000ff0e077211 */ /* 0x000fe400000f0eff */
[----:B------:R-:W-:Y:S01]  /*3c80*/  ISETP.GE.AND P0, PT, R4, R3, PT ;  /* 0x000000030400720c */ /* 0x000fe20003f06270 */
[C---:B------:R-:W-:Y:S01]  /*3c90*/  VIADD R4, R0.reuse, 0x11 ;  /* 0x0000001100047836 */ /* 0x040fe20000000000 */
[----:B------:R0:W-:Y:S01]  /*3ca0*/  @P1 STG.E desc[UR8][R10.64], R20 ;  /* 0x000000140a001986 */ /* 0x0001e2000c101908 */
[----:B------:R-:W-:Y:S02]  /*3cb0*/  IADD3 R16, P1, PT, R0, R23, RZ ;  /* 0x0000001700107210 */ /* 0x000fe40007f3e0ff */
[----:B------:R-:W-:Y:S02]  /*3cc0*/  ISETP.GE.OR P6, PT, R15, R2, P0 ;  /* 0x000000020f00720c */ /* 0x000fe400007c6670 */
[----:B------:R-:W-:Y:S01]  /*3cd0*/  LEA.HI.X R7, R12, UR5, R7, 0x1, P2 ;  /* 0x000000050c077c11 */ /* 0x000fe200090f0c07 */
[----:B-1----:R-:W-:Y:S01]  /*3ce0*/  @!P4 IMAD.WIDE R12, R13, 0x2, R8 ;  /* 0x000000020d0cc825 */ /* 0x002fe200078e0208 */
[----:B------:R-:W-:-:S02]  /*3cf0*/  LEA.HI.X.SX32 R23, R23, RZ, 0x1, P1 ;  /* 0x000000ff17177211 */ /* 0x000fc400008f0eff */
[----:B------:R-:W-:Y:S02]  /*3d00*/  LEA R8, P1, R16, UR4, 0x1 ;  /* 0x0000000410087c11 */ /* 0x000fe4000f8208ff */
[----:B------:R-:W-:Y:S01]  /*3d10*/  ISETP.GE.AND P2, PT, R4, R3, PT ;  /* 0x000000030400720c */ /* 0x000fe20003f46270 */
[----:B------:R1:W-:Y:S01]  /*3d20*/  @!P4 STG.E desc[UR8][R12.64], R5 ;  /* 0x000000050c00c986 */ /* 0x0003e2000c101908 */
[----:B------:R-:W-:Y:S01]  /*3d30*/  LEA.HI.X R9, R16, UR5, R23, 0x1, P1 ;  /* 0x0000000510097c11 */ /* 0x000fe200088f0c17 */
[----:B------:R-:W-:Y:S01]  /*3d40*/  VIADD R23, R15, 0x10 ;  /* 0x000000100f177836 */ /* 0x000fe20000000000 */
[-C--:B------:R-:W-:Y:S01]  /*3d50*/  ISETP.GE.OR P5, PT, R17, R2.reuse, P0 ;  /* 0x000000021100720c */ /* 0x080fe200007a6670 */
[----:B------:R-:W-:Y:S01]  /*3d60*/  @!P6 STG.E desc[UR8][R6.64+0x10], R40 ;  /* 0x000010280600e986 */ /* 0x000fe2000c101908 */
[-C--:B------:R-:W-:Y:S01]  /*3d70*/  ISETP.GE.OR P1, PT, R15, R2.reuse, P2 ;  /* 0x000000020f00720c */ /* 0x080fe20001726670 */
[----:B------:R-:W-:Y:S01]  /*3d80*/  VIADD R4, R0, 0x19 ;  /* 0x0000001900047836 */ /* 0x000fe20000000000 */
[----:B------:R-:W-:-:S02]  /*3d90*/  ISETP.GE.OR P6, PT, R17, R2, P2 ;  /* 0x000000021100720c */ /* 0x000fc400017c6670 */
[----:B------:R-:W-:-:S07]  /*3da0*/  ISETP.GE.OR P4, PT, R23, R2, P3 ;  /* 0x000000021700720c */ /* 0x000fce0001f86670 */
[----:B------:R-:W-:Y:S01]  /*3db0*/  @!P5 STG.E desc[UR8][R8.64+0x10], R42 ;  /* 0x0000102a0800d986 */ /* 0x000fe2000c101908 */
[----:B------:R-:W-:-:S03]  /*3dc0*/  ISETP.GE.OR P5, PT, R25, R2, P3 ;  /* 0x000000021900720c */ /* 0x000fc60001fa6670 */
[----:B------:R-:W-:Y:S01]  /*3dd0*/  @!P1 STG.E desc[UR8][R6.64+0x20], R48 ;  /* 0x0000203006009986 */ /* 0x000fe2000c101908 */
[----:B------:R-:W-:Y:S01]  /*3de0*/  ISETP.GE.AND P1, PT, R4, R3, PT ;  /* 0x000000030400720c */ /* 0x000fe20003f26270 */
[----:B0-----:R-:W0:Y:S02]  /*3df0*/  @!P4 LDC.64 R10, c[0x0][0x390] ;  /* 0x0000e400ff0acb82 */ /* 0x001e240000000a00 */
[----:B------:R-:W-:Y:S01]  /*3e00*/  @!P6 STG.E desc[UR8][R8.64+0x20], R46 ;  /* 0x0000202e0800e986 */ /* 0x000fe2000c101908 */
[----:B------:R-:W-:-:S05]  /*3e10*/  ISETP.GE.OR P6, PT, R15, R2, P1 ;  /* 0x000000020f00720c */ /* 0x000fca0000fc6670 */
[----:B-1----:R-:W1:Y:S08]  /*3e20*/  @!P5 LDC.64 R4, c[0x0][0x390] ;  /* 0x0000e400ff04db82 */ /* 0x002e700000000a00 */
[----:B------:R3:W-:Y:S01]  /*3e30*/  @!P6 STG.E desc[UR8][R6.64+0x30], R47 ;  /* 0x0000302f0600e986 */ /* 0x0007e2000c101908 */
[----:B------:R-:W-:Y:S01]  /*3e40*/  ISETP.GE.OR P6, PT, R17, R2, P1 ;  /* 0x000000021100720c */ /* 0x000fe20000fc6670 */
[----:B------:R-:W-:-:S04]  /*3e50*/  IMAD R17, R3, 0x10, R14 ;  /* 0x0000001003117824 */ /* 0x000fc800078e020e */
[--C-:B------:R-:W-:Y:S02]  /*3e60*/  @!P4 IMAD.IADD R13, R0, 0x1, R17.reuse ;  /* 0x00000001000dc824 */ /* 0x100fe400078e0211 */
[----:B------:R-:W-:Y:S02]  /*3e70*/  IMAD R27, R3, 0x8, R17 ;  /* 0x00000008031b7824 */ /* 0x000fe400078e0211 */
[----:B0-----:R-:W-:-:S04]  /*3e80*/  @!P4 IMAD.WIDE R10, R13, 0x2, R10 ;  /* 0x000000020d0ac825 */ /* 0x001fc800078e020a */
[----:B------:R0:W-:Y:S01]  /*3e90*/  @!P6 STG.E desc[UR8][R8.64+0x30], R45 ;  /* 0x0000302d0800e986 */ /* 0x0001e2000c101908 */
[C---:B------:R-:W-:Y:S01]  /*3ea0*/  @!P5 IMAD.IADD R29, R0.reuse, 0x1, R27 ;  /* 0x00000001001dd824 */ /* 0x040fe200078e021b */
[----:B------:R-:W-:Y:S02]  /*3eb0*/  IADD3 R16, P6, PT, R0, R17, RZ ;  /* 0x0000001100107210 */ /* 0x000fe40007fde0ff */
[----:B------:R-:W-:Y:S01]  /*3ec0*/  @!P4 STG.E desc[UR8][R10.64], R66 ;  /* 0x000000420a00c986 */ /* 0x000fe2000c101908 */
[-C--:B------:R-:W-:Y:S01]  /*3ed0*/  ISETP.GE.OR P4, PT, R23, R2.reuse, P0 ;  /* 0x000000021700720c */ /* 0x080fe20000786670 */
[----:B-1----:R-:W-:Y:S01]  /*3ee0*/  @!P5 IMAD.WIDE R12, R29, 0x2, R4 ;  /* 0x000000021d0cd825 */ /* 0x002fe200078e0204 */
[----:B------:R-:W-:Y:S02]  /*3ef0*/  LEA.HI.X.SX32 R17, R17, RZ, 0x1, P6 ;  /* 0x000000ff11117211 */ /* 0x000fe400030f0eff */
[----:B------:R-:W-:Y:S02]  /*3f00*/  LEA R4, P6, R16, UR4, 0x1 ;  /* 0x0000000410047c11 */ /* 0x000fe4000f8c08ff */
[----:B------:R-:W-:Y:S01]  /*3f10*/  @!P5 STG.E desc[UR8][R12.64], R44 ;  /* 0x0000002c0c00d986 */ /* 0x000fe2000c101908 */
[----:B------:R-:W-:-:S02]  /*3f20*/  ISETP.GE.OR P5, PT, R25, R2, P0 ;  /* 0x000000021900720c */ /* 0x000fc400007a6670 */
[----:B------:R-:W-:Y:S01]  /*3f30*/  LEA.HI.X R5, R16, UR5, R17, 0x1, P6 ;  /* 0x0000000510057c11 */ /* 0x000fe2000b0f0c11 */
[----:B------:R-:W-:Y:S01]  /*3f40*/  VIADD R17, R15, 0x20 ;  /* 0x000000200f117836 */ /* 0x000fe20000000000 */
[----:B---3--:R-:W-:Y:S01]  /*3f50*/  IADD3 R7, P6, PT, R0, R27, RZ ;  /* 0x0000001b00077210 */ /* 0x008fe20007fde0ff */
[----:B------:R-:W-:Y:S02]  /*3f60*/  IMAD R16, R3, 0x20, R14 ;  /* 0x0000002003107824 */ /* 0x000fe400078e020e */
[----:B------:R-:W-:Y:S01]  /*3f70*/  @!P4 STG.E desc[UR8][R4.64+0x10], R43 ;  /* 0x0000102b0400c986 */ /* 0x000fe2000c101908 */
[----:B0-----:R-:W-:Y:S02]  /*3f80*/  LEA.HI.X.SX32 R8, R27, RZ, 0x1, P6 ;  /* 0x000000ff1b087211 */ /* 0x001fe400030f0eff */
[----:B------:R-:W-:Y:S02]  /*3f90*/  LEA R6, P4, R7, UR4, 0x1 ;  /* 0x0000000407067c11 */ /* 0x000fe4000f8808ff */
[----:B------:R-:W-:-:S02]  /*3fa0*/  ISETP.GE.OR P6, PT, R23, R2, P2 ;  /* 0x000000021700720c */ /* 0x000fc400017c6670 */
[----:B------:R-:W-:Y:S02]  /*3fb0*/  LEA.HI.X R7, R7, UR5, R8, 0x1, P4 ;  /* 0x0000000507077c11 */ /* 0x000fe4000a0f0c08 */
[----:B------:R-:W-:-:S03]  /*3fc0*/  ISETP.GE.OR P4, PT, R25, R2, P2 ;  /* 0x000000021900720c */ /* 0x000fc60001786670 */
[----:B------:R0:W-:Y:S01]  /*3fd0*/  @!P5 STG.E desc[UR8][R6.64+0x10], R21 ;  /* 0x000010150600d986 */ /* 0x0001e2000c101908 */
[----:B------:R-:W-:-:S05]  /*3fe0*/  ISETP.GE.OR P5, PT, R17, R2, P3 ;  /* 0x000000021100720c */ /* 0x000fca0001fa6670 */
[----:B------:R1:W-:Y:S01]  /*3ff0*/  @!P6 STG.E desc[UR8][R4.64+0x20], R19 ;  /* 0x000020130400e986 */ /* 0x0003e2000c101908 */
[-C--:B------:R-:W-:Y:S01]  /*4000*/  ISETP.GE.OR P6, PT, R23, R2.reuse, P1 ;  /* 0x000000021700720c */ /* 0x080fe20000fc6670 */
[C---:B------:R-:W-:Y:S02]  /*4010*/  VIADD R23, R15.reuse, 0x28 ;  /* 0x000000280f177836 */ /* 0x040fe40000000000 */
[----:B------:R-:W-:Y:S01]  /*4020*/  @!P4 STG.E desc[UR8][R6.64+0x20], R67 ;  /* 0x000020430600c986 */ /* 0x000fe2000c101908 */
[----:B0-----:R-:W-:Y:S02]  /*4030*/  VIADD R21, R15, 0x38 ;  /* 0x000000380f157836 */ /* 0x001fe40000000000 */
[----:B------:R-:W-:Y:S01]  /*4040*/  ISETP.GE.OR P4, PT, R23, R2, P3 ;  /* 0x000000021700720c */ /* 0x000fe20001f86670 */
[----:B------:R-:W0:Y:S01]  /*4050*/  @!P5 LDC.64 R8, c[0x0][0x390] ;  /* 0x0000e400ff08db82 */ /* 0x000e220000000a00 */
[--C-:B------:R-:W-:Y:S02]  /*4060*/  @!P5 IMAD.IADD R11, R0, 0x1, R16.reuse ;  /* 0x00000001000bd824 */ /* 0x100fe400078e0210 */
[----:B-1----:R-:W-:-:S03]  /*4070*/  IMAD R19, R3, 0x8, R16 ;  /* 0x0000000803137824 */ /* 0x002fc600078e0210 */
[----:B------:R1:W-:Y:S01]  /*4080*/  @!P6 STG.E desc[UR8][R4.64+0x30], R22 ;  /* 0x000030160400e986 */ /* 0x0003e2000c101908 */
[----:B------:R-:W-:-:S05]  /*4090*/  ISETP.GE.OR P6, PT, R25, R2, P1 ;  /* 0x000000021900720c */ /* 0x000fca0000fc6670 */
[----:B------:R-:W3:Y:S01]  /*40a0*/  @!P4 LDC.64 R12, c[0x0][0x390] ;  /* 0x0000e400ff0ccb82 */ /* 0x000ee20000000a00 */
[----:B-1----:R-:W-:-:S07]  /*40b0*/  @!P4 IMAD.IADD R5, R0, 0x1, R19 ;  /* 0x000000010005c824 */ /* 0x002fce00078e0213 */
[----:B------:R3:W-:Y:S01]  /*40c0*/  @!P6 STG.E desc[UR8][R6.64+0x30], R68 ;  /* 0x000030440600e986 */ /* 0x0007e2000c101908 */
[----:B------:R-:W-:Y:S01]  /*40d0*/  IADD3 R14, P6, PT, R0, R16, RZ ;  /* 0x00000010000e7210 */ /* 0x000fe20007fde0ff */
[----:B0-----:R-:W-:-:S03]  /*40e0*/  @!P5 IMAD.WIDE R8, R11, 0x2, R8 ;  /* 0x000000020b08d825 */ /* 0x001fc600078e0208 */
[----:B------:R-:W-:Y:S02]  /*40f0*/  LEA.HI.X.SX32 R11, R16, RZ, 0x1, P6 ;  /* 0x000000ff100b7211 */ /* 0x000fe400030f0eff */
[C---:B------:R-:W-:Y:S01]  /*4100*/  LEA R10, P6, R14.reuse, UR4, 0x1 ;  /* 0x000000040e0a7c11 */ /* 0x040fe2000f8c08ff */
[----:B------:R-:W-:Y:S01]  /*4110*/  @!P5 STG.E desc[UR8][R8.64], R60 ;  /* 0x0000003c0800d986 */ /* 0x000fe2000c101908 */
[----:B------:R-:W-:Y:S02]  /*4120*/  ISETP.GE.OR P5, PT, R17, R2, P0 ;  /* 0x000000021100720c */ /* 0x000fe400007a6670 */
[----:B------:R-:W-:Y:S02]  /*4130*/  LEA.HI.X R11, R14, UR5, R11, 0x1, P6 ;  /* 0x000000050e0b7c11 */ /* 0x000fe4000b0f0c0b */
[----:B------:R-:W-:Y:S01]  /*4140*/  IADD3 R14, P6, PT, R0, R19, RZ ;  /* 0x00000013000e7210 */ /* 0x000fe20007fde0ff */
[----:B---3--:R-:W-:-:S03]  /*4150*/  @!P4 IMAD.WIDE R6, R5, 0x2, R12 ;  /* 0x000000020506c825 */ /* 0x008fc600078e020c */
[----:B------:R-:W-:Y:S02]  /*4160*/  LEA.HI.X.SX32 R19, R19, RZ, 0x1, P6 ;  /* 0x000000ff13137211 */ /* 0x000fe400030f0eff */
[C---:B------:R-:W-:Y:S01]  /*4170*/  LEA R4, P6, R14.reuse, UR4, 0x1 ;  /* 0x000000040e047c11 */ /* 0x040fe2000f8c08ff */
[----:B------:R0:W-:Y:S01]  /*4180*/  @!P4 STG.E desc[UR8][R6.64], R61 ;  /* 0x0000003d0600c986 */ /* 0x0001e2000c101908 */
[-C--:B------:R-:W-:Y:S02]  /*4190*/  ISETP.GE.OR P4, PT, R23, R2.reuse, P0 ;  /* 0x000000021700720c */ /* 0x080fe40000786670 */
[----:B------:R-:W-:Y:S01]  /*41a0*/  LEA.HI.X R5, R14, UR5, R19, 0x1, P6 ;  /* 0x000000050e057c11 */ /* 0x000fe2000b0f0c13 */
[----:B------:R-:W-:Y:S01]  /*41b0*/  VIADD R19, R15, 0x30 ;  /* 0x000000300f137836 */ /* 0x000fe20000000000 */
[----:B------:R-:W-:Y:S01]  /*41c0*/  @!P5 STG.E desc[UR8][R10.64+0x10], R41 ;  /* 0x000010290a00d986 */ /* 0x000fe2000c101908 */
[----:B------:R-:W-:-:S03]  /*41d0*/  ISETP.GE.OR P6, PT, R17, R2, P2 ;  /* 0x000000021100720c */ /* 0x000fc600017c6670 */
[-C--:B------:R-:W-:Y:S02]  /*41e0*/  ISETP.GE.OR P5, PT, R19, R2.reuse, P3 ;  /* 0x000000021300720c */ /* 0x080fe40001fa6670 */
[-C--:B------:R-:W-:Y:S01]  /*41f0*/  ISETP.GE.OR P3, PT, R21, R2.reuse, P3 ;  /* 0x000000021500720c */ /* 0x080fe20001f66670 */
[----:B0-----:R-:W-:Y:S02]  /*4200*/  IMAD R7, R3, 0x10, R16 ;  /* 0x0000001003077824 */ /* 0x001fe400078e0210 */
[----:B------:R-:W-:Y:S01]  /*4210*/  @!P4 STG.E desc[UR8][R4.64+0x10], R69 ;  /* 0x000010450400c986 */ /* 0x000fe2000c101908 */
[----:B------:R-:W-:Y:S01]  /*4220*/  ISETP.GE.OR P4, PT, R17, R2, P1 ;  /* 0x000000021100720c */ /* 0x000fe20000f86670 */
[----:B------:R-:W-:-:S03]  /*4230*/  IMAD R3, R3, 0x8, R7 ;  /* 0x0000000803037824 */ /* 0x000fc600078e0207 */
[----:B------:R-:W-:Y:S01]  /*4240*/  @!P6 STG.E desc[UR8][R10.64+0x20], R74 ;  /* 0x0000204a0a00e986 */ /* 0x000fe2000c101908 */
[----:B------:R-:W-:Y:S02]  /*4250*/  ISETP.GE.OR P6, PT, R23, R2, P2 ;  /* 0x000000021700720c */ /* 0x000fe400017c6670 */
[----:B------:R-:W0:Y:S01]  /*4260*/  @!P5 LDC.64 R8, c[0x0][0x390] ;  /* 0x0000e400ff08db82 */ /* 0x000e220000000a00 */
[C---:B------:R-:W-:Y:S02]  /*4270*/  @!P5 IMAD.IADD R13, R0.reuse, 0x1, R7 ;  /* 0x00000001000dd824 */ /* 0x040fe400078e0207 */
[----:B------:R-:W-:-:S05]  /*4280*/  @!P3 IMAD.IADD R17, R0, 0x1, R3 ;  /* 0x000000010011b824 */ /* 0x000fca00078e0203 */
[----:B------:R-:W1:Y:S03]  /*4290*/  @!P3 LDC.64 R14, c[0x0][0x390] ;  /* 0x0000e400ff0ebb82 */ /* 0x000e660000000a00 */
[----:B------:R-:W-:Y:S01]  /*42a0*/  @!P6 STG.E desc[UR8][R4.64+0x20], R73 ;  /* 0x000020490400e986 */ /* 0x000fe2000c101908 */
[----:B------:R-:W-:-:S03]  /*42b0*/  ISETP.GE.OR P6, PT, R23, R2, P1 ;  /* 0x000000021700720c */ /* 0x000fc60000fc6670 */
[----:B------:R3:W-:Y:S01]  /*42c0*/  @!P4 STG.E desc[UR8][R10.64+0x30], R72 ;  /* 0x000030480a00c986 */ /* 0x0007e2000c101908 */
[----:B------:R-:W-:-:S04]  /*42d0*/  IADD3 R16, P4, PT, R0, R7, RZ ;  /* 0x0000000700107210 */ /* 0x000fc80007f9e0ff */
[----:B------:R-:W-:Y:S02]  /*42e0*/  LEA.HI.X.SX32 R23, R7, RZ, 0x1, P4 ;  /* 0x000000ff07177211 */ /* 0x000fe400020f0eff */
[C---:B------:R-:W-:Y:S01]  /*42f0*/  LEA R12, P4, R16.reuse, UR4, 0x1 ;  /* 0x00000004100c7c11 */ /* 0x040fe2000f8808ff */
[----:B0-----:R-:W-:Y:S02]  /*4300*/  @!P5 IMAD.WIDE R6, R13, 0x2, R8 ;  /* 0x000000020d06d825 */ /* 0x001fe400078e0208 */
[----:B------:R0:W-:Y:S01]  /*4310*/  @!P6 STG.E desc[UR8][R4.64+0x30], R71 ;  /* 0x000030470400e986 */ /* 0x0001e2000c101908 */
[----:B------:R-:W-:Y:S02]  /*4320*/  LEA.HI.X R13, R16, UR5, R23, 0x1, P4 ;  /* 0x00000005100d7c11 */ /* 0x000fe4000a0f0c17 */
[-C--:B------:R-:W-:Y:S01]  /*4330*/  ISETP.GE.OR P4, PT, R19, R2.reuse, P0 ;  /* 0x000000021300720c */ /* 0x080fe20000786670 */
[----:B------:R0:W-:Y:S01]  /*4340*/  @!P5 STG.E desc[UR8][R6.64], R49 ;  /* 0x000000310600d986 */ /* 0x0001e2000c101908 */
[----:B------:R-:W-:Y:S01]  /*4350*/  IADD3 R0, P5, PT, R0, R3, RZ ;  /* 0x0000000300007210 */ /* 0x000fe20007fbe0ff */
[----:B-1----:R-:W-:Y:S01]  /*4360*/  @!P3 IMAD.WIDE R8, R17, 0x2, R14 ;  /* 0x000000021108b825 */ /* 0x002fe200078e020e */
[----:B------:R-:W-:-:S02]  /*4370*/  ISETP.GE.OR P0, PT, R21, R2, P0 ;  /* 0x000000021500720c */ /* 0x000fc40000706670 */
[-C--:B------:R-:W-:Y:S02]  /*4380*/  ISETP.GE.OR P6, PT, R19, R2.reuse, P2 ;  /* 0x000000021300720c */ /* 0x080fe400017c6670 */
[----:B------:R0:W-:Y:S01]  /*4390*/  @!P3 STG.E desc[UR8][R8.64], R18 ;  /* 0x000000120800b986 */ /* 0x0001e2000c101908 */
[-C--:B------:R-:W-:Y:S02]  /*43a0*/  ISETP.GE.OR P2, PT, R21, R2.reuse, P2 ;  /* 0x000000021500720c */ /* 0x080fe40001746670 */
[----:B------:R-:W-:Y:S02]  /*43b0*/  ISETP.GE.OR P3, PT, R19, R2, P1 ;  /* 0x000000021300720c */ /* 0x000fe40000f66670 */
[----:B------:R0:W-:Y:S01]  /*43c0*/  @!P4 STG.E desc[UR8][R12.64+0x10], R70 ;  /* 0x000010460c00c986 */ /* 0x0001e2000c101908 */
[----:B------:R-:W-:Y:S02]  /*43d0*/  LEA.HI.X.SX32 R3, R3, RZ, 0x1, P5 ;  /* 0x000000ff03037211 */ /* 0x000fe400028f0eff */
[----:B---3--:R-:W-:-:S02]  /*43e0*/  LEA R10, P5, R0, UR4, 0x1 ;  /* 0x00000004000a7c11 */ /* 0x008fc4000f8a08ff */
[----:B------:R-:W-:Y:S02]  /*43f0*/  ISETP.GE.OR P1, PT, R21, R2, P1 ;  /* 0x000000021500720c */ /* 0x000fe40000f26670 */
[----:B------:R-:W-:-:S05]  /*4400*/  LEA.HI.X R11, R0, UR5, R3, 0x1, P5 ;  /* 0x00000005000b7c11 */ /* 0x000fca000a8f0c03 */
[----:B------:R0:W-:Y:S04]  /*4410*/  @!P0 STG.E desc[UR8][R10.64+0x10], R64 ;  /* 0x000010400a008986 */ /* 0x0001e8000c101908 */
[----:B--2---:R0:W-:Y:S04]  /*4420*/  @!P6 STG.E desc[UR8][R12.64+0x20], R24 ;  /* 0x000020180c00e986 */ /* 0x0041e8000c101908 */
[----:B------:R0:W-:Y:S04]  /*4430*/  @!P2 STG.E desc[UR8][R10.64+0x20], R77 ;  /* 0x0000204d0a00a986 */ /* 0x0001e8000c101908 */
[----:B------:R0:W-:Y:S01]  /*4440*/  @!P3 STG.E desc[UR8][R12.64+0x30], R76 ;  /* 0x0000304c0c00b986 */ /* 0x0001e2000c101908 */
[----:B------:R-:W-:Y:S05]  /*4450*/  @P1 EXIT ;  /* 0x000000000000194d */ /* 0x000fea0003800000 */
[----:B------:R-:W-:Y:S01]  /*4460*/  STG.E desc[UR8][R10.64+0x30], R75 ;  /* 0x0000304b0a007986 */ /* 0x000fe2000c101908 */
[----:B------:R-:W-:Y:S05]  /*4470*/  EXIT ;  /* 0x000000000000794d */ /* 0x000fea0003800000 */
.L_x_2:
[----:B------:R-:W-:-:S00]  /*4480*/  BRA `(.L_x_2) ;  /* 0xfffffffc00fc7947 */ /* 0x000fc0000383ffff */
[----:B------:R-:W-:-:S00]  /*4490*/  NOP ;  /* 0x0000000000007918 */ /* 0x000fc00000000000 */
        /* <DEDUP_REMOVED lines=14> */
.L_x_6:


//--------------------- .text._Z15kernel_originalPKhS0_Ptiii --------------------------
	.section	.text._Z15kernel_originalPKhS0_Ptiii,"ax",@progbits
	.align	128
        .global         _Z15kernel_originalPKhS0_Ptiii
        .type           _Z15kernel_originalPKhS0_Ptiii,@function
        .size           _Z15kernel_originalPKhS0_Ptiii,(.L_x_7 - _Z15kernel_originalPKhS0_Ptiii)
        .other          _Z15kernel_originalPKhS0_Ptiii,@"STO_CUDA_ENTRY STV_DEFAULT"
_Z15kernel_originalPKhS0_Ptiii:
.text._Z15kernel_originalPKhS0_Ptiii:
[----:B------:R-:W0:Y:S01]  /*0000*/  LDC R1, c[0x0][0x37c] ;  /* 0x0000df00ff017b82 */ /* 0x000e220000000800 */
[----:B------:R-:W1:Y:S01]  /*0010*/  LDCU UR6, c[0x0][0x3a0] ;  /* 0x00007400ff0677ac */ /* 0x000e620008000800 */
[----:B0-----:R-:W-:Y:S01]  /*0020*/  VIADD R1, R1, 0xffffffb0 ;  /* 0xffffffb001017836 */ /* 0x001fe20000000000 */
[----:B------:R-:W-:Y:S01]  /*0030*/  CS2R R20, SRZ ;  /* 0x0000000000147805 */ /* 0x000fe2000001ff00 */
[----:B------:R-:W-:Y:S01]  /*0040*/  IMAD.MOV.U32 R61, RZ, RZ, RZ ;  /* 0x000000ffff3d7224 */ /* 0x000fe200078e00ff */
[----:B------:R-:W-:Y:S02]  /*0050*/  CS2R R64, SRZ ;  /* 0x0000000000407805 */ /* 0x000fe4000001ff00 */
[----:B------:R-:W-:Y:S01]  /*0060*/  CS2R R16, SRZ ;  /* 0x0000000000107805 */ /* 0x000fe2000001ff00 */
[----:B------:R0:W-:Y:S01]  /*0070*/  STL [R1+0x4], RZ ;  /* 0x000004ff01007387 */ /* 0x0001e20000100800 */
[----:B------:R-:W-:Y:S02]  /*0080*/  CS2R R12, SRZ ;  /* 0x00000000000c7805 */ /* 0x000fe4000001ff00 */
[----:B------:R-:W-:-:S02]  /*0090*/  CS2R R10, SRZ ;  /* 0x00000000000a7805 */ /* 0x000fc4000001ff00 */
[----:B------:R-:W-:Y:S01]  /*00a0*/  CS2R R62, SRZ ;  /* 0x00000000003e7805 */ /* 0x000fe2000001ff00 */
[----:B------:R0:W-:Y:S01]  /*00b0*/  STL [R1], RZ ;  /* 0x000000ff01007387 */ /* 0x0001e20000100800 */
[----:B------:R-:W-:Y:S02]  /*00c0*/  CS2R R48, SRZ ;  /* 0x0000000000307805 */ /* 0x000fe4000001ff00 */
[----:B------:R-:W-:Y:S01]  /*00d0*/  CS2R R50, SRZ ;  /* 0x0000000000327805 */ /* 0x000fe2000001ff00 */
[----:B------:R-:W-:Y:S01]  /*00e0*/  IMAD.MOV.U32 R53, RZ, RZ, RZ ;  /* 0x000000ffff357224 */ /* 0x000fe200078e00ff */
[----:B------:R-:W-:Y:S01]  /*00f0*/  CS2R R68, SRZ ;  /* 0x0000000000447805 */ /* 0x000fe2000001ff00 */
[----:B------:R-:W-:Y:S01]  /*0100*/  IMAD.MOV.U32 R54, RZ, RZ, RZ ;  /* 0x000000ffff367224 */ /* 0x000fe200078e00ff */
[----:B------:R-:W-:Y:S01]  /*0110*/  CS2R R76, SRZ ;  /* 0x00000000004c7805 */ /* 0x000fe2000001ff00 */
[----:B------:R-:W-:Y:S01]  /*0120*/  IMAD.MOV.U32 R66, RZ, RZ, RZ ;  /* 0x000000ffff427224 */ /* 0x000fe200078e00ff */
[----:B-1----:R-:W-:Y:S01]  /*0130*/  UISETP.GE.AND UP0, UPT, UR6, 0x1, UPT ;  /* 0x000000010600788c */ /* 0x002fe2000bf06270 */
[----:B------:R-:W-:-:S02]  /*0140*/  CS2R R74, SRZ ;  /* 0x00000000004a7805 */ /* 0x000fc4000001ff00 */
[----:B------:R-:W-:Y:S02]  /*0150*/  CS2R R72, SRZ ;  /* 0x0000000000487805 */ /* 0x000fe4000001ff00 */
[----:B------:R-:W-:Y:S01]  /*0160*/  CS2R R70, SRZ ;  /* 0x0000000000467805 */ /* 0x000fe2000001ff00 */
[----:B------:R-:W1:Y:S03]  /*0170*/  LDCU.64 UR8, c[0x0][0x358] ;  /* 0x00006b00ff0877ac */ /* 0x000e660008000a00 */
        /* <DEDUP_REMOVED lines=10> */
[----:B-----5:R-:W-:Y:S01]  /*0220*/  USHF.L.U32 UR4, UR4, 0x7, URZ ;  /* 0x0000000704047899 */ /* 0x020fe200080006ff */
[----:B------:R-:W-:-:S03]  /*0230*/  IMAD.SHL.U32 R0, R0, 0x10, RZ ;  /* 0x0000001000007824 */ /* 0x000fc600078e00ff */
[----:B------:R-:W-:Y:S02]  /*0240*/  LOP3.LUT R9, R2, UR5, RZ, 0xfc, !PT ;  /* 0x0000000502097c12 */ /* 0x000fe4000f8efcff */
[----:B------:R-:W-:Y:S02]  /*0250*/  LOP3.LUT R7, R0, 0x70, RZ, 0xc0, !PT ;  /* 0x0000007000077812 */ /* 0x000fe400078ec0ff */
[----:B------:R-:W-:Y:S01]  /*0260*/  LOP3.LUT R8, R2, UR4, RZ, 0xfc, !PT ;  /* 0x0000000402087c12 */ /* 0x000fe2000f8efcff */
[C---:B------:R-:W-:Y:S01]  /*0270*/  VIADD R4, R9.reuse, 0x20 ;  /* 0x0000002009047836 */ /* 0x040fe20000000000 */
[----:B------:R-:W-:Y:S01]  /*0280*/  UMOV UR4, 0x10 ;  /* 0x0000001000047882 */ /* 0x000fe20000000000 */
[C---:B------:R-:W-:Y:S01]  /*0290*/  VIADD R5, R9.reuse, 0x40 ;  /* 0x0000004009057836 */ /* 0x040fe20000000000 */
[----:B------:R0:W-:Y:S01]  /*02a0*/  STL [R1+0x34], R7 ;  /* 0x0000340701007387 */ /* 0x0001e20000100800 */
[C---:B------:R-:W-:Y:S02]  /*02b0*/  VIADD R6, R9.reuse, 0x60 ;  /* 0x0000006009067836 */ /* 0x040fe40000000000 */
[----:B------:R-:W-:-:S02]  /*02c0*/  IMAD R14, R9, UR6, R7 ;  /* 0x00000006090e7c24 */ /* 0x000fc4000f8e0207 */
[C---:B------:R-:W-:Y:S02]  /*02d0*/  VIADD R3, R8.reuse, 0x60 ;  /* 0x0000006008037836 */ /* 0x040fe40000000000 */
[C---:B------:R-:W-:Y:S01]  /*02e0*/  VIADD R2, R8.reuse, 0x40 ;  /* 0x0000004008027836 */ /* 0x040fe20000000000 */
[----:B------:R0:W-:Y:S01]  /*02f0*/  STL [R1+0x44], R14 ;  /* 0x0000440e01007387 */ /* 0x0001e20000100800 */
[C---:B------:R-:W-:Y:S02]  /*0300*/  VIADD R0, R8.reuse, 0x20 ;  /* 0x0000002008007836 */ /* 0x040fe40000000000 */
[--C-:B------:R-:W-:Y:S02]  /*0310*/  IMAD R9, R8, UR6, R7.reuse ;  /* 0x0000000608097c24 */ /* 0x100fe4000f8e0207 */
[--C-:B------:R-:W-:Y:S02]  /*0320*/  IMAD R8, R4, UR6, R7.reuse ;  /* 0x0000000604087c24 */ /* 0x100fe4000f8e0207 */
[--C-:B------:R-:W-:Y:S01]  /*0330*/  IMAD R5, R5, UR6, R7.reuse ;  /* 0x0000000605057c24 */ /* 0x100fe2000f8e0207 */
[----:B------:R0:W-:Y:S01]  /*0340*/  STL [R1+0x24], R9 ;  /* 0x0000240901007387 */ /* 0x0001e20000100800 */
[----:B------:R-:W-:-:S02]  /*0350*/  IMAD R4, R6, UR6, R7 ;  /* 0x0000000606047c24 */ /* 0x000fc4000f8e0207 */
[--C-:B------:R-:W-:Y:S01]  /*0360*/  IMAD R3, R3, UR6, R7.reuse ;  /* 0x0000000603037c24 */ /* 0x100fe2000f8e0207 */
[----:B------:R0:W-:Y:S01]  /*0370*/  STL [R1+0x40], R8 ;  /* 0x0000400801007387 */ /* 0x0001e20000100800 */
[--C-:B------:R-:W-:Y:S02]  /*0380*/  IMAD R2, R2, UR6, R7.reuse ;  /* 0x0000000602027c24 */ /* 0x100fe4000f8e0207 */
[----:B------:R-:W-:Y:S01]  /*0390*/  IMAD R0, R0, UR6, R7 ;  /* 0x0000000600007c24 */ /* 0x000fe2000f8e0207 */
[----:B------:R0:W-:Y:S04]  /*03a0*/  STL [R1+0x3c], R5 ;  /* 0x00003c0501007387 */ /* 0x0001e80000100800 */
[----:B------:R0:W-:Y:S04]  /*03b0*/  STL [R1+0x38], R4 ;  /* 0x0000380401007387 */ /* 0x0001e80000100800 */
[----:B------:R0:W-:Y:S04]  /*03c0*/  STL [R1+0x30], R3 ;  /* 0x0000300301007387 */ /* 0x0001e80000100800 */
[----:B------:R0:W-:Y:S04]  /*03d0*/  STL [R1+0x2c], R2 ;  /* 0x00002c0201007387 */ /* 0x0001e80000100800 */
[----:B---34-:R0:W-:Y:S02]  /*03e0*/  STL [R1+0x28], R0 ;  /* 0x0000280001007387 */ /* 0x0181e40000100800 */
.L_x_4:
[----:B0-----:R-:W2:Y:S04]  /*03f0*/  LDL R0, [R1+0x34] ;  /* 0x0000340001007983 */ /* 0x001ea80000100800 */
        /* <DEDUP_REMOVED lines=9> */
[----:B------:R-:W1:Y:S02]  /*0490*/  S2UR UR6, SR_CTAID.X ;  /* 0x00000000000679c3 */ /* 0x000e640000002500 */
[----:B-1----:R-:W-:Y:S01]  /*04a0*/  USHF.L.U32 UR5, UR6, 0x7, URZ ;  /* 0x0000000706057899 */ /* 0x002fe200080006ff */
[----:B0-----:R-:W-:-:S05]  /*04b0*/  SHF.R.U32.HI R2, RZ, 0x3, R2 ;  /* 0x00000003ff027819 */ /* 0x001fca0000011602 */
[----:B------:R-:W-:Y:S01]  /*04c0*/  LOP3.LUT R4, R2, UR5, RZ, 0xfc, !PT ;  /* 0x0000000502047c12 */ /* 0x000fe2000f8efcff */
[----:B------:R-:W0:Y:S01]  /*04d0*/  S2UR UR6, SR_CTAID.Y ;  /* 0x00000000000679c3 */ /* 0x000e220000002600 */
[----:B------:R-:W-:Y:S02]  /*04e0*/  CS2R R38, SRZ ;  /* 0x0000000000267805 */ /* 0x000fe4000001ff00 */
        /* <DEDUP_REMOVED lines=11> */
[----:B------:R-:W-:Y:S01]  /*05a0*/  ISETP.GT.AND P0, PT, R0, UR11, PT ;  /* 0x0000000b00007c0c */ /* 0x000fe2000bf04270 */
[----:B------:R-:W-:-:S05]  /*05b0*/  VIADD R0, R4, 0x20 ;  /* 0x0000002004007836 */ /* 0x000fca0000000000 */
[----:B------:R-:W-:Y:S01]  /*05c0*/  ISETP.GE.OR P6, PT, R0, UR7, P0 ;  /* 0x0000000700007c0c */ /* 0x000fe200087c6670 */
[C---:B------:R-:W-:Y:S01]  /*05d0*/  VIADD R0, R4.reuse, 0x40 ;  /* 0x0000004004007836 */ /* 0x040fe20000000000 */
[----:B------:R-:W-:-:S04]  /*05e0*/  ISETP.GE.OR P1, PT, R4, UR7, P0 ;  /* 0x0000000704007c0c */ /* 0x000fc80008726670 */
[----:B------:R-:W-:Y:S01]  /*05f0*/  ISETP.GE.OR P5, PT, R0, UR7, P0 ;  /* 0x0000000700007c0c */ /* 0x000fe200087a6670 */
[----:B------:R-:W-:Y:S02]  /*0600*/  VIADD R0, R4, 0x60 ;  /* 0x0000006004007836 */ /* 0x000fe40000000000 */
[----:B------:R-:W0:Y:S04]  /*0610*/  S2R R4, SR_TID.X ;  /* 0x0000000000047919 */ /* 0x000e280000002100 */
[----:B------:R-:W4:Y:S08]  /*0620*/  @!P6 LDC.64 R8, c[0x0][0x380] ;  /* 0x0000e000ff08eb82 */ /* 0x000f300000000a00 */
[----:B------:R-:W3:Y:S01]  /*0630*/  @!P1 LDC.64 R2, c[0x0][0x380] ;  /* 0x0000e000ff029b82 */ /* 0x000ee20000000a00 */
[----:B------:R-:W-:-:S07]  /*0640*/  ISETP.GE.OR P4, PT, R0, UR7, P0 ;  /* 0x0000000700007c0c */ /* 0x000fce0008786670 */
[----:B------:R-:W5:Y:S08]  /*0650*/  @!P5 LDC.64 R24, c[0x0][0x380] ;  /* 0x0000e000ff18db82 */ /* 0x000f700000000a00 */
[----:B------:R-:W1:Y:S01]  /*0660*/  @!P4 LDC.64 R14, c[0x0][0x380] ;  /* 0x0000e000ff0ecb82 */ /* 0x000e620000000a00 */
[----:B0-----:R-:W-:-:S04]  /*0670*/  SHF.R.U32.HI R4, RZ, 0x3, R4 ;  /* 0x00000003ff047819 */ /* 0x001fc80000011604 */
[----:B------:R-:W-:Y:S02]  /*0680*/  LOP3.LUT R4, R4, UR5, RZ, 0xfc, !PT ;  /* 0x0000000504047c12 */ /* 0x000fe4000f8efcff */
[----:B---3--:R-:W-:Y:S02]  /*0690*/  @!P1 IADD3 R2, P2, PT, R6, R2, RZ ;  /* 0x0000000206029210 */ /* 0x008fe40007f5e0ff */
[C---:B------:R-:W-:Y:S01]  /*06a0*/  ISETP.GE.OR P3, PT, R4.reuse, UR10, P0 ;  /* 0x0000000a04007c0c */ /* 0x040fe20008766670 */
[----:B------:R-:W-:Y:S01]  /*06b0*/  VIADD R0, R4, 0x20 ;  /* 0x0000002004007836 */ /* 0x000fe20000000000 */
[----:B------:R-:W-:-:S04]  /*06c0*/  @!P1 LEA.HI.X.SX32 R3, R6, R3, 0x1, P2 ;  /* 0x0000000306039211 */ /* 0x000fc800010f0eff */
[----:B------:R-:W-:Y:S01]  /*06d0*/  ISETP.GE.OR P2, PT, R0, UR10, P0 ;  /* 0x0000000a00007c0c */ /* 0x000fe20008746670 */
[----:B------:R0:W2:Y:S01]  /*06e0*/  @!P1 LDG.E.128.CONSTANT R36, desc[UR8][R2.64] ;  /* 0x0000000802249981 */ /* 0x0000a2000c1e9d00 */
[----:B----4-:R-:W-:Y:S01]  /*06f0*/  @!P6 IADD3 R8, P1, PT, R5, R8, RZ ;  /* 0x000000080508e210 */ /* 0x010fe20007f3e0ff */
[----:B------:R-:W-:-:S03]  /*0700*/  VIADD R0, R4, 0x40 ;  /* 0x0000004004007836 */ /* 0x000fc60000000000 */
[----:B------:R-:W-:Y:S01]  /*0710*/  @!P6 LEA.HI.X.SX32 R9, R5, R9, 0x1, P1 ;  /* 0x000000090509e211 */ /* 0x000fe200008f0eff */
[----:B------:R-:W3:Y:S01]  /*0720*/  @!P3 LDC.64 R18, c[0x0][0x388] ;  /* 0x0000e200ff12bb82 */ /* 0x000ee20000000a00 */
[----:B------:R-:W-:Y:S01]  /*0730*/  ISETP.GE.OR P1, PT, R0, UR10, P0 ;  /* 0x0000000a00007c0c */ /* 0x000fe20008726670 */
[----:B------:R-:W-:Y:S01]  /*0740*/  VIADD R0, R4, 0x60 ;  /* 0x0000006004007836 */ /* 0x000fe20000000000 */
[----:B------:R-:W-:Y:S02]  /*0750*/  CS2R R6, SRZ ;  /* 0x0000000000067805 */ /* 0x000fe4000001ff00 */
[----:B------:R-:W-:Y:S02]  /*0760*/  CS2R R4, SRZ ;  /* 0x0000000000047805 */ /* 0x000fe4000001ff00 */
[----:B------:R-:W-:Y:S01]  /*0770*/  ISETP.GE.OR P0, PT, R0, UR10, P0 ;  /* 0x0000000a00007c0c */ /* 0x000fe20008706670 */
[----:B------:R-:W4:Y:S03]  /*0780*/  @!P2 LDC.64 R22, c[0x0][0x388] ;  /* 0x0000e200ff16ab82 */ /* 0x000f260000000a00 */
[----:B------:R1:W2:Y:S01]  /*0790*/  @!P6 LDG.E.128.CONSTANT R4, desc[UR8][R8.64] ;  /* 0x000000080804e981 */ /* 0x0002a2000c1e9d00 */
[----:B-----5:R-:W-:-:S04]  /*07a0*/  @!P5 IADD3 R24, P6, PT, R31, R24, RZ ;  /* 0x000000181f18d210 */ /* 0x020fc80007fde0ff */
[----:B0-----:R-:W0:Y:S01]  /*07b0*/  @!P1 LDC.64 R2, c[0x0][0x388] ;  /* 0x0000e200ff029b82 */ /* 0x001e220000000a00 */
[----:B------:R-:W-:Y:S02]  /*07c0*/  @!P5 LEA.HI.X.SX32 R25, R31, R25, 0x1, P6 ;  /* 0x000000191f19d211 */ /* 0x000fe400030f0eff */
[----:B-1----:R-:W-:-:S03]  /*07d0*/  @!P4 IADD3 R14, P6, PT, R30, R14, RZ ;  /* 0x0000000e1e0ec210 */ /* 0x002fc60007fde0ff */
[----:B------:R1:W5:Y:S02]  /*07e0*/  @!P5 LDG.E.128.CONSTANT R32, desc[UR8][R24.64] ;  /* 0x000000081820d981 */ /* 0x000364000c1e9d00 */
[----:B------:R-:W0:Y:S01]  /*07f0*/  @!P0 LDC.64 R8, c[0x0][0x388] ;  /* 0x0000e200ff088b82 */ /* 0x000e220000000a00 */
[----:B------:R-:W-:Y:S02]  /*0800*/  @!P4 LEA.HI.X.SX32 R15, R30, R15, 0x1, P6 ;  /* 0x0000000f1e0fc211 */ /* 0x000fe400030f0eff */
[----:B---3--:R-:W-:Y:S02]  /*0810*/  @!P3 IADD3 R18, P6, PT, R29, R18, RZ ;  /* 0x000000121d12b210 */ /* 0x008fe40007fde0ff */
[----:B------:R-:W-:Y:S01]  /*0820*/  CS2R R30, SRZ ;  /* 0x00000000001e7805 */ /* 0x000fe2000001ff00 */
[----:B------:R3:W5:Y:S02]  /*0830*/  @!P4 LDG.E.128.CONSTANT R40, desc[UR8][R14.64] ;  /* 0x000000080e28c981 */ /* 0x000764000c1e9d00 */
[----:B------:R-:W-:Y:S01]  /*0840*/  @!P3 IMAD.X R19, RZ, RZ, R19, P6 ;  /* 0x000000ffff13b224 */ /* 0x000fe200030e0613 */
[----:B----4-:R-:W-:-:S02]  /*0850*/  @!P2 IADD3 R22, P6, PT, R28, R22, RZ ;  /* 0x000000161c16a210 */ /* 0x010fc40007fde0ff */
[----:B-1----:R-:W-:Y:S02]  /*0860*/  CS2R R24, SRZ ;  /* 0x0000000000187805 */ /* 0x002fe4000001ff00 */
[----:B------:R-:W4:Y:S01]  /*0870*/  @!P3 LDG.E.128.CONSTANT R44, desc[UR8][R18.64] ;  /* 0x00000008122cb981 */ /* 0x000f22000c1e9d00 */
[----:B------:R-:W-:Y:S01]  /*0880*/  @!P2 IMAD.X R23, RZ, RZ, R23, P6 ;  /* 0x000000ffff17a224 */ /* 0x000fe200030e0617 */
[----:B0-----:R-:W-:Y:S02]  /*0890*/  @!P1 IADD3 R2, P6, PT, R27, R2, RZ ;  /* 0x000000021b029210 */ /* 0x001fe40007fde0ff */
[----:B------:R-:W-:Y:S02]  /*08a0*/  CS2R R28, SRZ ;  /* 0x00000000001c7805 */ /* 0x000fe4000001ff00 */
[----:B------:R0:W4:Y:S01]  /*08b0*/  @!P2 LDG.E.128.CONSTANT R56, desc[UR8][R22.64] ;  /* 0x000000081638a981 */ /* 0x000122000c1e9d00 */
[----:B------:R-:W-:Y:S01]  /*08c0*/  @!P1 IMAD.X R3, RZ, RZ, R3, P6 ;  /* 0x000000ffff039224 */ /* 0x000fe200030e0603 */
[----:B------:R-:W-:-:S02]  /*08d0*/  @!P0 IADD3 R8, P6, PT, R26, R8, RZ ;  /* 0x000000081a088210 */ /* 0x000fc40007fde0ff */
[----:B------:R-:W-:-:S03]  /*08e0*/  CS2R R26, SRZ ;  /* 0x00000000001a7805 */ /* 0x000fc6000001ff00 */
[----:B------:R-:W-:-:S03]  /*08f0*/  @!P0 IMAD.X R9, RZ, RZ, R9, P6 ;  /* 0x000000ffff098224 */ /* 0x000fc600030e0609 */
[----:B------:R-:W4:Y:S04]  /*0900*/  @!P1 LDG.E.128.CONSTANT R24, desc[UR8][R2.64] ;  /* 0x0000000802189981 */ /* 0x000f28000c1e9d00 */
[----:B------:R1:W4:Y:S01]  /*0910*/  @!P0 LDG.E.128.CONSTANT R28, desc[UR8][R8.64] ;  /* 0x00000008081c8981 */ /* 0x000322000c1e9d00 */
[----:B---3--:R-:W3:Y:S01]  /*0920*/  S2R R15, SR_TID.X ;  /* 0x00000000000f7919 */ /* 0x008ee20000002100 */
[----:B0-----:R-:W0:Y:S01]  /*0930*/  S2R R23, SR_TID.X ;  /* 0x0000000000177919 */ /* 0x001e220000002100 */
[----:B------:R-:W0:Y:S01]  /*0940*/  S2UR UR6, SR_CgaCtaId ;  /* 0x00000000000679c3 */ /* 0x000e220000008800 */
[----:B------:R-:W-:Y:S01]  /*0950*/  UMOV UR5, 0x400 ;  /* 0x0000040000057882 */ /* 0x000fe20000000000 */
[----:B---3--:R-:W-:-:S05]  /*0960*/  SHF.R.U32.HI R52, RZ, 0x3, R15 ;  /* 0x00000003ff347819 */ /* 0x008fca000001160f */
[C---:B-1----:R-:W-:Y:S02]  /*0970*/  VIADD R8, R52.reuse, 0x20 ;  /* 0x0000002034087836 */ /* 0x042fe40000000000 */
[----:B------:R-:W-:-:S03]  /*0980*/  VIADD R2, R52, 0x40 ;  /* 0x0000004034027836 */ /* 0x000fc60000000000 */
[-C--:B------:R-:W-:Y:S02]  /*0990*/  LOP3.LUT R9, R8, R15.reuse, RZ, 0x3c, !PT ;  /* 0x0000000f08097212 */ /* 0x080fe400078e3cff */
[-C--:B------:R-:W-:Y:S01]  /*09a0*/  LOP3.LUT R14, R2, R15.reuse, RZ, 0x3c, !PT ;  /* 0x0000000f020e7212 */ /* 0x080fe200078e3cff */
[C---:B------:R-:W-:Y:S01]  /*09b0*/  VIADD R3, R52.reuse, 0x60 ;  /* 0x0000006034037836 */ /* 0x040fe20000000000 */
[-C--:B------:R-:W-:Y:S01]  /*09c0*/  LOP3.LUT R0, R52, R15.reuse, RZ, 0x3c, !PT ;  /* 0x0000000f34007212 */ /* 0x080fe200078e3cff */
[----:B------:R-:W-:Y:S02]  /*09d0*/  IMAD.SHL.U32 R18, R9, 0x10, RZ ;  /* 0x0000001009127824 */ /* 0x000fe400078e00ff */
[----:B------:R-:W-:Y:S01]  /*09e0*/  IMAD.SHL.U32 R9, R14, 0x10, RZ ;  /* 0x000000100e097824 */ /* 0x000fe200078e00ff */
[----:B------:R-:W-:Y:S02]  /*09f0*/  LOP3.LUT R15, R3, R15, RZ, 0x3c, !PT ;  /* 0x0000000f030f7212 */ /* 0x000fe400078e3cff */
[----:B0-----:R-:W-:Y:S01]  /*0a00*/  LEA.HI R19, R23, 0x60, RZ, 0x1d ;  /* 0x0000006017137811 */ /* 0x001fe200078fe8ff */
[----:B------:R-:W-:Y:S01]  /*0a10*/  IMAD.SHL.U32 R0, R0, 0x10, RZ ;  /* 0x0000001000007824 */ /* 0x000fe200078e00ff */
[----:B------:R-:W-:-:S02]  /*0a20*/  LOP3.LUT R14, R18, 0x70, RZ, 0xc0, !PT ;  /* 0x00000070120e7812 */ /* 0x000fc400078ec0ff */
[----:B------:R-:W-:Y:S01]  /*0a30*/  LOP3.LUT R9, R9, 0x70, RZ, 0xc0, !PT ;  /* 0x0000007009097812 */ /* 0x000fe200078ec0ff */
[----:B------:R-:W-:Y:S01]  /*0a40*/  IMAD.SHL.U32 R15, R15, 0x10, RZ ;  /* 0x000000100f0f7824 */ /* 0x000fe200078e00ff */
[----:B------:R-:W-:Y:S01]  /*0a50*/  LOP3.LUT R18, R19, R23, RZ, 0x3c, !PT ;  /* 0x0000001713127212 */ /* 0x000fe200078e3cff */
[----:B------:R-:W-:Y:S01]  /*0a60*/  IMAD R14, R8, 0x80, R14 ;  /* 0x00000080080e7824 */ /* 0x000fe200078e020e */
[----:B------:R-:W-:Y:S01]  /*0a70*/  LOP3.LUT R0, R0, 0x70, RZ, 0xc0, !PT ;  /* 0x0000007000007812 */ /* 0x000fe200078ec0ff */
[----:B------:R-:W-:Y:S01]  /*0a80*/  ULEA UR5, UR6, UR5, 0x18 ;  /* 0x0000000506057291 */ /* 0x000fe2000f8ec0ff */
[----:B------:R-:W-:Y:S01]  /*0a90*/  IMAD R8, R2, 0x80, R9 ;  /* 0x0000008002087824 */ /* 0x000fe200078e0209 */
[----:B------:R-:W-:Y:S01]  /*0aa0*/  LOP3.LUT R15, R15, 0x70, RZ, 0xc0, !PT ;  /* 0x000000700f0f7812 */ /* 0x000fe200078ec0ff */
[----:B------:R-:W-:Y:S02]  /*0ab0*/  IMAD.SHL.U32 R9, R18, 0x10, RZ ;  /* 0x0000001012097824 */ /* 0x000fe400078e00ff */
[----:B------:R-:W-:-:S02]  /*0ac0*/  IMAD R0, R52, 0x80, R0 ;  /* 0x0000008034007824 */ /* 0x000fc400078e0200 */
[----:B------:R-:W-:Y:S01]  /*0ad0*/  IMAD R15, R3, 0x80, R15 ;  /* 0x00000080030f7824 */ /* 0x000fe200078e020f */
[----:B------:R-:W-:-:S05]  /*0ae0*/  LOP3.LUT R9, R9, 0x70, RZ, 0xc0, !PT ;  /* 0x0000007009097812 */ /* 0x000fca00078ec0ff */
[----:B------:R-:W-:Y:S01]  /*0af0*/  IMAD R9, R19, 0x80, R9 ;  /* 0x0000008013097824 */ /* 0x000fe200078e0209 */
[--C-:B------:R-:W-:Y:S02]  /*0b00*/  SHF.R.U32.HI R22, RZ, 0x2, R23.reuse ;  /* 0x00000002ff167819 */ /* 0x100fe40000011617 */
[----:B------:R-:W-:Y:S02]  /*0b10*/  SHF.R.U32.HI R2, RZ, 0x1, R23 ;  /* 0x00000001ff027819 */ /* 0x000fe40000011617 */
[----:B------:R-:W-:Y:S02]  /*0b20*/  LOP3.LUT R3, R22, 0x7, RZ, 0xc0, !PT ;  /* 0x0000000716037812 */ /* 0x000fe400078ec0ff */
[----:B------:R-:W-:Y:S02]  /*0b30*/  LOP3.LUT R18, R23, 0x60, RZ, 0xc0, !PT ;  /* 0x0000006017127812 */ /* 0x000fe400078ec0ff */
[C---:B------:R-:W-:Y:S02]  /*0b40*/  LOP3.LUT R2, R3.reuse, 0x40, R2, 0xf8, !PT ;  /* 0x0000004003027812 */ /* 0x040fe400078ef802 */
[----:B------:R-:W-:Y:S01]  /*0b50*/  LOP3.LUT R3, R3, R18, RZ, 0xfc, !PT ;  /* 0x0000001203037212 */ /* 0x000fe200078efcff */
[----:B--2---:R0:W-:Y:S04]  /*0b60*/  STS.128 [R0+UR5], R36 ;  /* 0x0000002400007988 */ /* 0x0041e80008000c05 */
[----:B------:R1:W-:Y:S01]  /*0b70*/  STS.128 [R14+UR5], R4 ;  /* 0x000000040e007988 */ /* 0x0003e20008000c05 */
[----:B0-----:R-:W-:-:S03]  /*0b80*/  IMAD.SHL.U32 R38, R23, 0x4, RZ ;  /* 0x0000000417267824 */ /* 0x001fc600078e00ff */
[----:B-----5:R-:W-:Y:S04]  /*0b90*/  STS.128 [R8+UR5], R32 ;  /* 0x0000002008007988 */ /* 0x020fe80008000c05 */
[----:B------:R-:W-:Y:S04]  /*0ba0*/  STS.128 [R15+UR5], R40 ;  /* 0x000000280f007988 */ /* 0x000fe80008000c05 */
[----:B----4-:R0:W-:Y:S04]  /*0bb0*/  STS.128 [R0+UR5+0x4000], R44 ;  /* 0x0040002c00007988 */ /* 0x0101e80008000c05 */
[----:B------:R-:W-:Y:S01]  /*0bc0*/  STS.128 [R14+UR5+0x4000], R56 ;  /* 0x004000380e007988 */ /* 0x000fe20008000c05 */
[----:B------:R-:W-:-:S03]  /*0bd0*/  LOP3.LUT R18, R38, 0xc, RZ, 0xc0, !PT ;  /* 0x0000000c26127812 */ /* 0x000fc600078ec0ff */
[----:B------:R2:W-:Y:S04]  /*0be0*/  STS.128 [R8+UR5+0x4000], R24 ;  /* 0x0040001808007988 */ /* 0x0005e80008000c05 */
[----:B------:R-:W-:Y:S01]  /*0bf0*/  STS.128 [R9+UR5+0x4000], R28 ;  /* 0x0040001c09007988 */ /* 0x000fe20008000c05 */
[C---:B-1----:R-:W-:Y:S02]  /*0c00*/  IMAD.SHL.U32 R7, R2.reuse, 0x10, RZ ;  /* 0x0000001002077824 */ /* 0x042fe400078e00ff */
[--C-:B------:R-:W-:Y:S02]  /*0c10*/  IMAD R2, R2, 0x80, R18.reuse ;  /* 0x0000008002027824 */ /* 0x100fe400078e0212 */
[C---:B0-----:R-:W-:Y:S02]  /*0c20*/  IMAD R0, R3.reuse, 0x80, R18 ;  /* 0x0000008003007824 */ /* 0x041fe400078e0212 */
[----:B------:R-:W-:Y:S01]  /*0c30*/  IMAD.SHL.U32 R3, R3, 0x10, RZ ;  /* 0x0000001003037824 */ /* 0x000fe200078e00ff */
[----:B------:R-:W-:Y:S01]  /*0c40*/  LOP3.LUT R4, R2, 0x70, R7, 0xf8, !PT ;  /* 0x0000007002047812 */ /* 0x000fe200078ef807 */
[----:B------:R-:W-:Y:S01]  /*0c50*/  BAR.SYNC.DEFER_BLOCKING 0x0 ;  /* 0x0000000000007b1d */ /* 0x000fe20000010000 */
[----:B------:R-:W-:-:S02]  /*0c60*/  LOP3.LUT R39, R7, 0x10, RZ, 0x3c, !PT ;  /* 0x0000001007277812 */ /* 0x000fc400078e3cff */
[----:B------:R-:W-:Y:S01]  /*0c70*/  LOP3.LUT R5, R3, 0x10, RZ, 0x3c, !PT ;  /* 0x0000001003057812 */ /* 0x000fe200078e3cff */
[----:B------:R-:W-:Y:S01]  /*0c80*/  VIADD R22, R2, 0x400 ;  /* 0x0000040002167836 */ /* 0x000fe20000000000 */
[----:B------:R-:W-:Y:S01]  /*0c90*/  LOP3.LUT R39, R39, 0x70, RZ, 0xc0, !PT ;  /* 0x0000007027277812 */ /* 0x000fe200078ec0ff */
[C---:B------:R-:W-:Y:S01]  /*0ca0*/  VIADD R19, R0.reuse, 0x400 ;  /* 0x0000040000137836 */ /* 0x040fe20000000000 */
[----:B------:R-:W-:Y:S01]  /*0cb0*/  LOP3.LUT R5, R5, 0x70, RZ, 0xc0, !PT ;  /* 0x0000007005057812 */ /* 0x000fe200078ec0ff */
[C---:B--2---:R-:W-:Y:S01]  /*0cc0*/  VIADD R8, R0.reuse, 0x800 ;  /* 0x0000080000087836 */ /* 0x044fe20000000000 */
[C---:B------:R-:W-:Y:S02]  /*0cd0*/  LOP3.LUT R36, R0.reuse, 0x70, R3, 0xf8, !PT ;  /* 0x0000007000247812 */ /* 0x040fe400078ef803 */
[----:B------:R-:W-:Y:S02]  /*0ce0*/  LOP3.LUT R37, R0, R5, RZ, 0xfc, !PT ;  /* 0x0000000500257212 */ /* 0x000fe400078efcff */
[----:B------:R-:W-:-:S02]  /*0cf0*/  LOP3.LUT R44, R2, R39, RZ, 0xfc, !PT ;  /* 0x00000027022c7212 */ /* 0x000fc400078efcff */
[----:B------:R-:W-:Y:S02]  /*0d00*/  LOP3.LUT R6, R22, R39, RZ, 0xfc, !PT ;  /* 0x0000002716067212 */ /* 0x000fe400078efcff */
[CC--:B------:R-:W-:Y:S01]  /*0d10*/  LOP3.LUT R35, R19.reuse, R5.reuse, RZ, 0xfc, !PT ;  /* 0x0000000513237212 */ /* 0x0c0fe200078efcff */
[----:B------:R0:W-:Y:S01]  /*0d20*/  LDS R46, [R4+UR5] ;  /* 0x00000005042e7984 */ /* 0x0001e20008000800 */
[-C--:B------:R-:W-:Y:S02]  /*0d30*/  LOP3.LUT R33, R8, R5.reuse, RZ, 0xfc, !PT ;  /* 0x0000000508217212 */ /* 0x080fe400078efcff */
[----:B------:R-:W-:Y:S01]  /*0d40*/  LOP3.LUT R56, R22, 0x70, R38, 0xf8, !PT ;  /* 0x0000007016387812 */ /* 0x000fe200078ef826 */
[----:B------:R-:W1:Y:S01]  /*0d50*/  LDS R36, [R36+UR5+0x4000] ;  /* 0x0040000524247984 */ /* 0x000e620008000800 */
[----:B0-----:R-:W-:Y:S01]  /*0d60*/  VIADD R4, R0, 0xc00 ;  /* 0x00000c0000047836 */ /* 0x001fe20000000000 */
[----:B------:R-:W-:Y:S02]  /*0d70*/  LOP3.LUT R9, R19, 0x70, R3, 0xf8, !PT ;  /* 0x0000007013097812 */ /* 0x000fe400078ef803 */
[----:B------:R-:W0:Y:S02]  /*0d80*/  LDS R37, [R37+UR5+0x4000] ;  /* 0x0040000525257984 */ /* 0x000e240008000800 */
[----:B------:R-:W-:-:S02]  /*0d90*/  LOP3.LUT R23, R4, R5, RZ, 0xfc, !PT ;  /* 0x0000000504177212 */ /* 0x000fc400078efcff */
[----:B------:R-:W2:Y:S04]  /*0da0*/  LDS R45, [R56+UR5] ;  /* 0x00000005382d7984 */ /* 0x000ea80008000800 */
[----:B------:R-:W3:Y:S04]  /*0db0*/  LDS R44, [R44+UR5] ;  /* 0x000000052c2c7984 */ /* 0x000ee80008000800 */
[----:B------:R-:W4:Y:S04]  /*0dc0*/  LDS R6, [R6+UR5] ;  /* 0x0000000506067984 */ /* 0x000f280008000800 */
[----:B------:R-:W5:Y:S04]  /*0dd0*/  LDS R34, [R9+UR5+0x4000] ;  /* 0x0040000509227984 */ /* 0x000f680008000800 */
[----:B------:R-:W5:Y:S04]  /*0de0*/  LDS R35, [R35+UR5+0x4000] ;  /* 0x0040000523237984 */ /* 0x000f680008000800 */
[----:B------:R-:W5:Y:S04]  /*0df0*/  LDS R32, [R9+UR5+0x4400] ;  /* 0x0044000509207984 */ /* 0x000f680008000800 */
[----:B------:R5:W5:Y:S04]  /*0e00*/  LDS R22, [R9+UR5+0x4800] ;  /* 0x0048000509167984 */ /* 0x000b680008000800 */
[----:B------:R-:W5:Y:S04]  /*0e10*/  LDS R33, [R33+UR5+0x4000] ;  /* 0x0040000521217984 */ /* 0x000f680008000800 */
[----:B------:R-:W5:Y:S01]  /*0e20*/  LDS R23, [R23+UR5+0x4000] ;  /* 0x0040000517177984 */ /* 0x000f620008000800 */
[----:B-1----:R-:W-:-:S02]  /*0e30*/  F2FP.F16.E4M3.UNPACK_B R18, R36 ;  /* 0x00000024ff12723e */ /* 0x002fc400020006ff */
[----:B------:R-:W-:Y:S01]  /*0e40*/  F2FP.F16.E4M3.UNPACK_B R24, R46 ;  /* 0x0000002eff18723e */ /* 0x000fe200020006ff */
[----:B------:R-:W-:Y:S01]  /*0e50*/  VIADD R47, R2, 0x800 ;  /* 0x00000800022f7836 */ /* 0x000fe20000000000 */
[----:B0-----:R-:W-:Y:S01]  /*0e60*/  F2FP.F16.E4M3.UNPACK_B R19, R37 ;  /* 0x00000025ff13723e */ /* 0x001fe200020006ff */
[----:B------:R-:W0:Y:S01]  /*0e70*/  LDS R52, [R56+UR5+0x400] ;  /* 0x0004000538347984 */ /* 0x000e220008000800 */
[----:B--2---:R-:W-:Y:S02]  /*0e80*/  F2FP.F16.E4M3.UNPACK_B R25, R45 ;  /* 0x0000002dff19723e */ /* 0x004fe400020006ff */
[----:B---3--:R-:W-:Y:S02]  /*0e90*/  F2FP.F16.E4M3.UNPACK_B R26, R44 ;  /* 0x0000002cff1a723e */ /* 0x008fe400020006ff */
[----:B----4-:R-:W-:Y:S02]  /*0ea0*/  F2FP.F16.E4M3.UNPACK_B R27, R6 ;  /* 0x00000006ff1b723e */ /* 0x010fe400020006ff */
[----:B-----5:R-:W-:-:S02]  /*0eb0*/  F2FP.F16.E4M3.UNPACK_B R8, R34 ;  /* 0x00000022ff08723e */ /* 0x020fc400020006ff */
[----:B------:R-:W-:Y:S02]  /*0ec0*/  F2FP.F16.E4M3.UNPACK_B R9, R35 ;  /* 0x00000023ff09723e */ /* 0x000fe400020006ff */
[----:B------:R-:W-:Y:S02]  /*0ed0*/  F2FP.F16.E4M3.UNPACK_B R4, R32 ;  /* 0x00000020ff04723e */ /* 0x000fe400020006ff */
[----:B------:R-:W-:Y:S02]  /*0ee0*/  F2FP.F16.E4M3.UNPACK_B R14, R22 ;  /* 0x00000016ff0e723e */ /* 0x000fe400020006ff */
[----:B------:R-:W-:Y:S02]  /*0ef0*/  F2FP.F16.E4M3.UNPACK_B R5, R33 ;  /* 0x00000021ff05723e */ /* 0x000fe400020006ff */
[----:B------:R-:W-:Y:S01]  /*0f00*/  F2FP.F16.E4M3.UNPACK_B R15, R23 ;  /* 0x00000017ff0f723e */ /* 0x000fe200020006ff */
[C---:B------:R-:W-:Y:S08]  /*0f10*/  HMMA.16816.F16 R30, R24.reuse, R18, RZ ;  /* 0x00000012181e723c */ /* 0x040ff000000008ff */
[C---:B------:R-:W-:Y:S08]  /*0f20*/  HMMA.16816.F16 R28, R24.reuse, R8, RZ ;  /* 0x00000008181c723c */ /* 0x040ff000000008ff */
[C---:B------:R-:W-:Y:S08]  /*0f30*/  HMMA.16816.F16 R40, R24.reuse, R4, RZ ;  /* 0x000000041828723c */ /* 0x040ff000000008ff */
[----:B------:R-:W-:Y:S01]  /*0f40*/  HMMA.16816.F16 R42, R24, R14, RZ ;  /* 0x0000000e182a723c */ /* 0x000fe200000008ff */
[----:B------:R-:W-:Y:S01]  /*0f50*/  F2FP.F16.E4M3.UNPACK_B R27, R6.H1 ;  /* 0x00000006ff1b723e */ /* 0x000fe200030006ff */
[----:B------:R-:W-:Y:S01]  /*0f60*/  VIADD R6, R2, 0xc00 ;  /* 0x00000c0002067836 */ /* 0x000fe20000000000 */
[----:B------:R-:W-:-:S02]  /*0f70*/  F2FP.F16.E4M3.UNPACK_B R24, R46.H1 ;  /* 0x0000002eff18723e */ /* 0x000fc400030006ff */
[-C--:B------:R-:W-:Y:S02]  /*0f80*/  LOP3.LUT R46, R47, R39.reuse, RZ, 0xfc, !PT ;  /* 0x000000272f2e7212 */ /* 0x080fe400078efcff */
[----:B------:R-:W-:Y:S01]  /*0f90*/  LOP3.LUT R6, R6, R39, RZ, 0xfc, !PT ;  /* 0x0000002706067212 */ /* 0x000fe200078efcff */
[----:B------:R-:W1:Y:S04]  /*0fa0*/  LDS R47, [R56+UR5+0x800] ;  /* 0x00080005382f7984 */ /* 0x000e680008000800 */
[----:B------:R-:W2:Y:S04]  /*0fb0*/  LDS R46, [R46+UR5] ;  /* 0x000000052e2e7984 */ /* 0x000ea80008000800 */
[----:B------:R-:W3:Y:S01]  /*0fc0*/  LDS R6, [R6+UR5] ;  /* 0x0000000506067984 */ /* 0x000ee20008000800 */
[----:B------:R-:W-:-:S02]  /*0fd0*/  F2FP.F16.E4M3.UNPACK_B R36, R36.H1 ;  /* 0x00000024ff24723e */ /* 0x000fc400030006ff */
        /* <DEDUP_REMOVED lines=15> */
[----:B--2---:R-:W-:Y:S02]  /*10d0*/  F2FP.F16.E4M3.UNPACK_B R26, R46 ;  /* 0x0000002eff1a723e */ /* 0x004fe400020006ff */
[----:B---3--:R-:W-:-:S07]  /*10e0*/  F2FP.F16.E4M3.UNPACK_B R27, R6 ;  /* 0x00000006ff1b723e */ /* 0x008fce00020006ff */
[C---:B------:R-:W-:Y:S01]  /*10f0*/  HMMA.16816.F16 R44, R24.reuse, R18, RZ ;  /* 0x00000012182c723c */ /* 0x040fe200000008ff */
[----:B------:R-:W-:Y:S01]  /*1100*/  HADD2 R55, R30, R10 ;  /* 0x0000000a1e377230 */ /* 0x000fe20000000000 */
[----:B------:R-:W-:Y:S01]  /*1110*/  F2FP.F16.E4M3.UNPACK_B R30, R46.H1 ;  /* 0x0000002eff1e723e */ /* 0x000fe200030006ff */
[----:B------:R-:W-:Y:S01]  /*1120*/  HADD2 R11, R31, R11 ;  /* 0x0000000b1f0b7230 */ /* 0x000fe20000000000 */
[----:B------:R-:W-:Y:S01]  /*1130*/  F2FP.F16.E4M3.UNPACK_B R31, R6.H1 ;  /* 0x00000006ff1f723e */ /* 0x000fe200030006ff */
[----:B------:R-:W-:Y:S01]  /*1140*/  HADD2 R12, R28, R12 ;  /* 0x0000000c1c0c7230 */ /* 0x000fe20000000000 */
[----:B------:R-:W-:Y:S01]  /*1150*/  F2FP.F16.E4M3.UNPACK_B R28, R52.H1 ;  /* 0x00000034ff1c723e */ /* 0x000fe200030006ff */
[----:B------:R-:W-:Y:S01]  /*1160*/  HADD2 R13, R29, R13 ;  /* 0x0000000d1d0d7230 */ /* 0x000fe20000000000 */
[----:B------:R-:W-:Y:S01]  /*1170*/  F2FP.F16.E4M3.UNPACK_B R29, R47.H1 ;  /* 0x0000002fff1d723e */ /* 0x000fe200030006ff */
[----:B------:R-:W-:Y:S01]  /*1180*/  HADD2 R16, R40, R16 ;  /* 0x0000001028107230 */ /* 0x000fe20000000000 */
[----:B------:R-:W-:Y:S01]  /*1190*/  HMMA.16816.F16 R46, R24, R8, RZ ;  /* 0x00000008182e723c */ /* 0x000fe200000008ff */
[----:B------:R-:W-:-:S02]  /*11a0*/  HADD2 R6, R41, R65 ;  /* 0x0000004129067230 */ /* 0x000fc40000000000 */
[----:B------:R-:W-:Y:S02]  /*11b0*/  HADD2 R10, R42, R61 ;  /* 0x0000003d2a0a7230 */ /* 0x000fe40000000000 */
[----:B------:R-:W-:-:S05]  /*11c0*/  HADD2 R21, R43, R21 ;  /* 0x000000152b157230 */ /* 0x000fca0000000000 */
[----:B------:R-:W-:Y:S08]  /*11d0*/  HMMA.16816.F16 R44, R28, R36, R44 ;  /* 0x000000241c2c723c */ /* 0x000ff0000000082c */
[C---:B------:R-:W-:Y:S08]  /*11e0*/  HMMA.16816.F16 R42, R24.reuse, R4, RZ ;  /* 0x00000004182a723c */ /* 0x040ff000000008ff */
[----:B------:R-:W-:Y:S01]  /*11f0*/  HMMA.16816.F16 R40, R24, R14, RZ ;  /* 0x0000000e1828723c */ /* 0x000fe200000008ff */
[----:B------:R-:W-:-:S02]  /*1200*/  VIADD R24, R2, 0x1400 ;  /* 0x0000140002187836 */ /* 0x000fc40000000000 */
[----:B------:R-:W-:Y:S02]  /*1210*/  HADD2 R67, R44, R17 ;  /* 0x000000112c437230 */ /* 0x000fe40000000000 */
[----:B------:R-:W-:-:S03]  /*1220*/  VIADD R44, R2, 0x1000 ;  /* 0x00001000022c7836 */ /* 0x000fc60000000000 */
[C---:B------:R-:W-:Y:S08]  /*1230*/  HMMA.16816.F16 R46, R28.reuse, R34, R46 ;  /* 0x000000221c2e723c */ /* 0x040ff0000000082e */
[C---:B------:R-:W-:Y:S08]  /*1240*/  HMMA.16816.F16 R42, R28.reuse, R32, R42 ;  /* 0x000000201c2a723c */ /* 0x040ff0000000082a */
[----:B------:R-:W-:Y:S01]  /*1250*/  HMMA.16816.F16 R40, R28, R22, R40 ;  /* 0x000000161c28723c */ /* 0x000fe20000000828 */
[-C--:B------:R-:W-:Y:S01]  /*1260*/  LOP3.LUT R30, R44, R39.reuse, RZ, 0xfc, !PT ;  /* 0x000000272c1e7212 */ /* 0x080fe200078efcff */
[----:B------:R-:W0:Y:S01]  /*1270*/  LDS R28, [R56+UR5+0xc00] ;  /* 0x000c0005381c7984 */ /* 0x000e220008000800 */
[----:B------:R-:W-:-:S03]  /*1280*/  LOP3.LUT R31, R24, R39, RZ, 0xfc, !PT ;  /* 0x00000027181f7212 */ /* 0x000fc600078efcff */
        /* <DEDUP_REMOVED lines=14> */
[----:B------:R-:W-:Y:S01]  /*1370*/  HMMA.16816.F16 R40, R28, R34, R40 ;  /* 0x000000221c28723c */ /* 0x000fe20000000828 */
[----:B------:R-:W-:Y:S02]  /*1380*/  HADD2 R17, R47, R62 ;  /* 0x0000003e2f117230 */ /* 0x000fe40000000000 */
[C---:B------:R-:W-:Y:S02]  /*1390*/  VIADD R47, R2.reuse, 0x1800 ;  /* 0x00001800022f7836 */ /* 0x040fe40000000000 */
[----:B------:R-:W-:-:S14]  /*13a0*/  VIADD R62, R2, 0x1c00 ;  /* 0x00001c00023e7836 */ /* 0x000fdc0000000000 */
[----:B------:R-:W-:Y:S01]  /*13b0*/  HADD2 R61, R40, R54 ;  /* 0x00000036283d7230 */ /* 0x000fe20000000000 */
[-C--:B------:R-:W-:Y:S02]  /*13c0*/  LOP3.LUT R40, R47, R39.reuse, RZ, 0xfc, !PT ;  /* 0x000000272f287212 */ /* 0x080fe400078efcff */
[----:B------:R-:W-:Y:S01]  /*13d0*/  LOP3.LUT R39, R62, R39, RZ, 0xfc, !PT ;  /* 0x000000273e277212 */ /* 0x000fe200078efcff */
[----:B------:R-:W-:Y:S01]  /*13e0*/  HADD2 R48, R42, R48 ;  /* 0x000000302a307230 */ /* 0x000fe20000000000 */
[----:B------:R-:W2:Y:S04]  /*13f0*/  LDL.LU R62, [R1+0x4] ;  /* 0x00000400013e7983 */ /* 0x000ea80000300800 */
[----:B------:R-:W3:Y:S01]  /*1400*/  LDL.LU R54, [R1] ;  /* 0x0000000001367983 */ /* 0x000ee20000300800 */
[----:B------:R-:W-:-:S02]  /*1410*/  HADD2 R49, R43, R49 ;  /* 0x000000312b317230 */ /* 0x000fc40000000000 */
[----:B------:R-:W-:Y:S01]  /*1420*/  HMMA.16816.F16 R42, R24, R18, RZ ;  /* 0x00000012182a723c */ /* 0x000fe200000008ff */
[----:B------:R-:W-:Y:S04]  /*1430*/  LDS R47, [R56+UR5+0x1800] ;  /* 0x00180005382f7984 */ /* 0x000fe80008000800 */
[----:B------:R-:W0:Y:S04]  /*1440*/  LDS R40, [R40+UR5] ;  /* 0x0000000528287984 */ /* 0x000e280008000800 */
[----:B------:R-:W1:Y:S11]  /*1450*/  LDS R39, [R39+UR5] ;  /* 0x0000000527277984 */ /* 0x000e760008000800 */
[----:B------:R-:W-:Y:S01]  /*1460*/  HMMA.16816.F16 R42, R28, R36, R42 ;  /* 0x000000241c2a723c */ /* 0x000fe2000000082a */
[----:B------:R-:W-:-:S15]  /*1470*/  HADD2 R52, R45, R64 ;  /* 0x000000402d347230 */ /* 0x000fde0000000000 */
[----:B------:R-:W-:-:S03]  /*1480*/  NOP ;  /* 0x0000000000007918 */ /* 0x000fc60000000000 */
[----:B------:R-:W-:Y:S02]  /*1490*/  HADD2 R60, R42, R51 ;  /* 0x000000332a3c7230 */ /* 0x000fe40000000000 */
[----:B------:R-:W4:Y:S01]  /*14a0*/  LDS R51, [R56+UR5+0x1400] ;  /* 0x0014000538337984 */ /* 0x000f220008000800 */
[C---:B------:R-:W-:Y:S08]  /*14b0*/  HMMA.16816.F16 R44, R24.reuse, R4, RZ ;  /* 0x00000004182c723c */ /* 0x040ff000000008ff */
[----:B------:R-:W-:Y:S01]  /*14c0*/  HMMA.16816.F16 R24, R24, R14, RZ ;  /* 0x0000000e1818723c */ /* 0x000fe200000008ff */
[----:B0-----:R-:W-:-:S02]  /*14d0*/  F2FP.F16.E4M3.UNPACK_B R26, R40 ;  /* 0x00000028ff1a723e */ /* 0x001fc400020006ff */
[----:B-1----:R-:W-:Y:S01]  /*14e0*/  F2FP.F16.E4M3.UNPACK_B R27, R39 ;  /* 0x00000027ff1b723e */ /* 0x002fe200020006ff */
[----:B------:R-:W-:-:S08]  /*14f0*/  HADD2 R59, R43, R53 ;  /* 0x000000352b3b7230 */ /* 0x000fd00000000000 */
[C---:B------:R-:W-:Y:S08]  /*1500*/  HMMA.16816.F16 R44, R28.reuse, R32, R44 ;  /* 0x000000201c2c723c */ /* 0x040ff0000000082c */
[----:B------:R-:W-:Y:S01]  /*1510*/  HMMA.16816.F16 R28, R28, R22, R24 ;  /* 0x000000161c1c723c */ /* 0x000fe20000000818 */
[----:B------:R-:W-:Y:S02]  /*1520*/  F2FP.F16.E4M3.UNPACK_B R25, R47 ;  /* 0x0000002fff19723e */ /* 0x000fe400020006ff */
[----:B----4-:R-:W-:-:S07]  /*1530*/  F2FP.F16.E4M3.UNPACK_B R24, R51 ;  /* 0x00000033ff18723e */ /* 0x010fce00020006ff */
[C---:B------:R-:W-:Y:S08]  /*1540*/  HMMA.16816.F16 R42, R24.reuse, R14, RZ ;  /* 0x0000000e182a723c */ /* 0x040ff000000008ff */
[C---:B------:R-:W-:Y:S08]  /*1550*/  HMMA.16816.F16 R18, R24.reuse, R18, RZ ;  /* 0x000000121812723c */ /* 0x040ff000000008ff */
[C---:B------:R-:W-:Y:S08]  /*1560*/  HMMA.16816.F16 R30, R24.reuse, R4, RZ ;  /* 0x00000004181e723c */ /* 0x040ff000000008ff */
[----:B------:R-:W-:Y:S01]  /*1570*/  HMMA.16816.F16 R8, R24, R8, RZ ;  /* 0x000000081808723c */ /* 0x000fe200000008ff */
[----:B------:R-:W-:-:S02]  /*1580*/  F2FP.F16.E4M3.UNPACK_B R24, R51.H1 ;  /* 0x00000033ff18723e */ /* 0x000fc400030006ff */
[----:B------:R-:W-:Y:S02]  /*1590*/  F2FP.F16.E4M3.UNPACK_B R25, R47.H1 ;  /* 0x0000002fff19723e */ /* 0x000fe400030006ff */
[----:B------:R-:W-:Y:S02]  /*15a0*/  F2FP.F16.E4M3.UNPACK_B R26, R40.H1 ;  /* 0x00000028ff1a723e */ /* 0x000fe400030006ff */
[----:B------:R-:W-:Y:S02]  /*15b0*/  F2FP.F16.E4M3.UNPACK_B R27, R39.H1 ;  /* 0x00000027ff1b723e */ /* 0x000fe400030006ff */
[----:B------:R-:W-:Y:S01]  /*15c0*/  LOP3.LUT R47, R7, 0x30, RZ, 0x3c, !PT ;  /* 0x00000030072f7812 */ /* 0x000fe200078e3cff */
[----:B------:R-:W-:-:S04]  /*15d0*/  HADD2 R5, R41, R68 ;  /* 0x0000004429057230 */ /* 0x000fc80000000000 */
[C---:B------:R-:W-:Y:S01]  /*15e0*/  HMMA.16816.F16 R22, R24.reuse, R22, R42 ;  /* 0x000000161816723c */ /* 0x040fe2000000082a */
[----:B------:R-:W-:Y:S01]  /*15f0*/  LOP3.LUT R42, R3, 0x30, RZ, 0x3c, !PT ;  /* 0x00000030032a7812 */ /* 0x000fe200078e3cff */
[----:B------:R-:W-:Y:S01]  /*1600*/  VIADD R40, R2, 0x400 ;  /* 0x0000040002287836 */ /* 0x000fe20000000000 */
[----:B------:R-:W-:Y:S02]  /*1610*/  LOP3.LUT R41, R7, 0x70, RZ, 0xc0, !PT ;  /* 0x0000007007297812 */ /* 0x000fe400078ec0ff */
[----:B------:R-:W-:Y:S02]  /*1620*/  LOP3.LUT R53, R3, 0x70, RZ, 0xc0, !PT ;  /* 0x0000007003357812 */ /* 0x000fe400078ec0ff */
[----:B------:R-:W-:Y:S02]  /*1630*/  LOP3.LUT R47, R47, 0x70, RZ, 0xc0, !PT ;  /* 0x000000702f2f7812 */ /* 0x000fe400078ec0ff */
[----:B------:R-:W-:Y:S02]  /*1640*/  LOP3.LUT R42, R42, 0x70, RZ, 0xc0, !PT ;  /* 0x000000702a2a7812 */ /* 0x000fe400078ec0ff */
[----:B------:R-:W-:Y:S01]  /*1650*/  LOP3.LUT R38, R38, 0x70, RZ, 0xc0, !PT ;  /* 0x0000007026267812 */ /* 0x000fe200078ec0ff */
[----:B------:R-:W-:Y:S01]  /*1660*/  HMMA.16816.F16 R14, R24, R36, R18 ;  /* 0x00000024180e723c */ /* 0x000fe20000000812 */
[----:B------:R-:W-:-:S02]  /*1670*/  LOP3.LUT R41, R2, 0x20, R41, 0xf6, !PT ;  /* 0x0000002002297812 */ /* 0x000fc400078ef629 */
[C---:B------:R-:W-:Y:S02]  /*1680*/  LOP3.LUT R36, R0.reuse, 0x20, R53, 0xf6, !PT ;  /* 0x0000002000247812 */ /* 0x040fe400078ef635 */
[----:B------:R-:W-:-:S03]  /*1690*/  LOP3.LUT R37, R0, R42, RZ, 0xfc, !PT ;  /* 0x0000002a00257212 */ /* 0x000fc600078efcff */
[----:B------:R-:W-:Y:S01]  /*16a0*/  HMMA.16816.F16 R32, R24, R32, R30 ;  /* 0x000000201820723c */ /* 0x000fe2000000081e */
[-C--:B------:R-:W-:Y:S01]  /*16b0*/  LOP3.LUT R30, R2, R47.reuse, RZ, 0xfc, !PT ;  /* 0x0000002f021e7212 */ /* 0x080fe200078efcff */
[----:B------:R-:W-:Y:S01]  /*16c0*/  VIADD R39, R0, 0x400 ;  /* 0x0000040000277836 */ /* 0x000fe20000000000 */
[C---:B------:R-:W-:Y:S01]  /*16d0*/  LOP3.LUT R31, R40.reuse, R47, RZ, 0xfc, !PT ;  /* 0x0000002f281f7212 */ /* 0x040fe200078efcff */
[----:B------:R-:W0:Y:S01]  /*16e0*/  LDS R41, [R41+UR5] ;  /* 0x0000000529297984 */ /* 0x000e220008000800 */
[----:B------:R-:W-:Y:S02]  /*16f0*/  LOP3.LUT R51, R40, 0x20, R38, 0xf6, !PT ;  /* 0x0000002028337812 */ /* 0x000fe400078ef626 */
[C---:B------:R-:W-:Y:S01]  /*1700*/  LOP3.LUT R53, R39.reuse, 0x20, R53, 0xf6, !PT ;  /* 0x0000002027357812 */ /* 0x040fe200078ef635 */
[----:B------:R-:W1:Y:S01]  /*1710*/  LDS R36, [R36+UR5+0x4000] ;  /* 0x0040000524247984 */ /* 0x000e620008000800 */
[----:B------:R-:W-:-:S03]  /*1720*/  LOP3.LUT R43, R39, R42, RZ, 0xfc, !PT ;  /* 0x0000002a272b7212 */ /* 0x000fc600078efcff */
[----:B------:R-:W4:Y:S04]  /*1730*/  LDS R37, [R37+UR5+0x4000] ;  /* 0x0040000525257984 */ /* 0x000f280008000800 */
[----:B------:R-:W5:Y:S04]  /*1740*/  LDS R30, [R30+UR5] ;  /* 0x000000051e1e7984 */ /* 0x000f680008000800 */
[----:B------:R-:W5:Y:S04]  /*1750*/  LDS R40, [R51+UR5] ;  /* 0x0000000533287984 */ /* 0x000f680008000800 */
[----:B------:R-:W5:Y:S04]  /*1760*/  LDS R31, [R31+UR5] ;  /* 0x000000051f1f7984 */ /* 0x000f680008000800 */
[----:B------:R-:W5:Y:S04]  /*1770*/  LDS R53, [R53+UR5+0x4000] ;  /* 0x0040000535357984 */ /* 0x000f680008000800 */
[----:B------:R-:W5:Y:S01]  /*1780*/  LDS R43, [R43+UR5+0x4000] ;  /* 0x004000052b2b7984 */ /* 0x000f620008000800 */
[----:B------:R-:W-:Y:S01]  /*1790*/  HMMA.16816.F16 R34, R24, R34, R8 ;  /* 0x000000221822723c */ /* 0x000fe20000000808 */
[----:B------:R-:W-:-:S02]  /*17a0*/  HADD2 R19, R14, R76 ;  /* 0x0000004c0e137230 */ /* 0x000fc40000000000 */
[----:B------:R-:W-:Y:S02]  /*17b0*/  HADD2 R4, R44, R66 ;  /* 0x000000422c047230 */ /* 0x000fe40000000000 */
[----:B------:R-:W-:Y:S02]  /*17c0*/  HADD2 R9, R32, R71 ;  /* 0x0000004720097230 */ /* 0x000fe40000000000 */
[----:B------:R-:W-:Y:S01]  /*17d0*/  HADD2 R57, R33, R70 ;  /* 0x0000004621397230 */ /* 0x000fe20000000000 */
[----:B0-----:R-:W-:-:S11]  /*17e0*/  F2FP.F16.E4M3.UNPACK_B R24, R41 ;  /* 0x00000029ff18723e */ /* 0x001fd600020006ff */
[----:B------:R-:W-:Y:S01]  /*17f0*/  HADD2 R14, R35, R72 ;  /* 0x00000048230e7230 */ /* 0x000fe20000000000 */
[----:B------:R-:W-:Y:S02]  /*1800*/  LOP3.LUT R72, R3, 0x70, RZ, 0xc0, !PT ;  /* 0x0000007003487812 */ /* 0x000fe400078ec0ff */
[----:B-1----:R-:W-:Y:S02]  /*1810*/  F2FP.F16.E4M3.UNPACK_B R32, R36 ;  /* 0x00000024ff20723e */ /* 0x002fe400020006ff */
[----:B----4-:R-:W-:Y:S02]  /*1820*/  F2FP.F16.E4M3.UNPACK_B R33, R37 ;  /* 0x00000025ff21723e */ /* 0x010fe400020006ff */
[----:B-----5:R-:W-:Y:S02]  /*1830*/  F2FP.F16.E4M3.UNPACK_B R26, R30 ;  /* 0x0000001eff1a723e */ /* 0x020fe400020006ff */
[----:B------:R-:W-:Y:S02]  /*1840*/  F2FP.F16.E4M3.UNPACK_B R25, R40 ;  /* 0x00000028ff19723e */ /* 0x000fe400020006ff */
[----:B------:R-:W-:Y:S01]  /*1850*/  F2FP.F16.E4M3.UNPACK_B R27, R31 ;  /* 0x0000001fff1b723e */ /* 0x000fe200020006ff */
[----:B------:R-:W-:-:S02]  /*1860*/  HADD2 R56, R22, R69 ;  /* 0x0000004516387230 */ /* 0x000fc40000000000 */
[----:B------:R-:W-:Y:S01]  /*1870*/  HADD2 R58, R23, R74 ;  /* 0x0000004a173a7230 */ /* 0x000fe20000000000 */
[----:B------:R-:W-:-:S03]  /*1880*/  F2FP.F16.E4M3.UNPACK_B R22, R53 ;  /* 0x00000035ff16723e */ /* 0x000fc600020006ff */
[----:B------:R-:W-:Y:S01]  /*1890*/  HMMA.16816.F16 R38, R24, R32, RZ ;  /* 0x000000201826723c */ /* 0x000fe200000008ff */
[----:B------:R-:W-:Y:S01]  /*18a0*/  F2FP.F16.E4M3.UNPACK_B R23, R43 ;  /* 0x0000002bff17723e */ /* 0x000fe200020006ff */
[----:B------:R-:W-:Y:S01]  /*18b0*/  HADD2 R8, R29, R77 ;  /* 0x0000004d1d087230 */ /* 0x000fe20000000000 */
[----:B------:R-:W-:Y:S02]  /*18c0*/  F2FP.F16.E4M3.UNPACK_B R29, R40.H1 ;  /* 0x00000028ff1d723e */ /* 0x000fe400030006ff */
[----:B------:R-:W-:Y:S02]  /*18d0*/  F2FP.F16.E4M3.UNPACK_B R36, R36.H1 ;  /* 0x00000024ff24723e */ /* 0x000fe400030006ff */
[----:B------:R-:W-:Y:S02]  /*18e0*/  F2FP.F16.E4M3.UNPACK_B R37, R37.H1 ;  /* 0x00000025ff25723e */ /* 0x000fe400030006ff */
[----:B------:R-:W-:Y:S02]  /*18f0*/  F2FP.F16.E4M3.UNPACK_B R30, R30.H1 ;  /* 0x0000001eff1e723e */ /* 0x000fe400030006ff */
[----:B------:R-:W-:Y:S01]  /*1900*/  F2FP.F16.E4M3.UNPACK_B R31, R31.H1 ;  /* 0x0000001fff1f723e */ /* 0x000fe200030006ff */
[----:B------:R-:W-:Y:S01]  /*1910*/  HADD2 R18, R34, R73 ;  /* 0x0000004922127230 */ /* 0x000fe20000000000 */
[----:B------:R-:W-:-:S02]  /*1920*/  F2FP.F16.E4M3.UNPACK_B R34, R53.H1 ;  /* 0x00000035ff22723e */ /* 0x000fc400030006ff */
[----:B------:R-:W-:Y:S01]  /*1930*/  F2FP.F16.E4M3.UNPACK_B R35, R43.H1 ;  /* 0x0000002bff23723e */ /* 0x000fe200030006ff */
[----:B------:R-:W-:-:S05]  /*1940*/  VIADD R73, R0, 0xc00 ;  /* 0x00000c0000497836 */ /* 0x000fca0000000000 */
[----:B------:R-:W-:-:S06]  /*1950*/  LOP3.LUT R43, R73, R42, RZ, 0xfc, !PT ;  /* 0x0000002a492b7212 */ /* 0x000fcc00078efcff */
[----:B------:R-:W-:Y:S01]  /*1960*/  LDS R43, [R43+UR5+0x4000] ;  /* 0x004000052b2b7984 */ /* 0x000fe20008000800 */
[----:B--2---:R-:W-:Y:S02]  /*1970*/  HADD2 R45, R45, R62 ;  /* 0x0000003e2d2d7230 */ /* 0x004fe40000000000 */
[----:B------:R-:W-:Y:S02]  /*1980*/  VIADD R62, R0, 0x800 ;  /* 0x00000800003e7836 */ /* 0x000fe40000000000 */
[----:B---3--:R-:W-:-:S03]  /*1990*/  HADD2 R44, R28, R54 ;  /* 0x000000361c2c7230 */ /* 0x008fc60000000000 */
[C---:B------:R-:W-:Y:S02]  /*19a0*/  LOP3.LUT R54, R62.reuse, 0x20, R72, 0xf6, !PT ;  /* 0x000000203e367812 */ /* 0x040fe400078ef648 */
[----:B------:R-:W-:-:S04]  /*19b0*/  LOP3.LUT R62, R62, R42, RZ, 0xfc, !PT ;  /* 0x0000002a3e3e7212 */ /* 0x000fc800078efcff */
[----:B------:R-:W0:Y:S04]  /*19c0*/  LDS R54, [R54+UR5+0x4000] ;  /* 0x0040000536367984 */ /* 0x000e280008000800 */
[----:B------:R-:W1:Y:S01]  /*19d0*/  LDS R62, [R62+UR5+0x4000] ;  /* 0x004000053e3e7984 */ /* 0x000e620008000800 */
[----:B------:R-:W-:Y:S02]  /*19e0*/  F2FP.F16.E4M3.UNPACK_B R28, R41.H1 ;  /* 0x00000029ff1c723e */ /* 0x000fe400030006ff */
[----:B------:R-:W-:Y:S08]  /*19f0*/  HMMA.16816.F16 R40, R24, R22, RZ ;  /* 0x000000161828723c */ /* 0x000ff000000008ff */
[----:B------:R-:W-:-:S12]  /*1a00*/  HMMA.16816.F16 R38, R28, R36, R38 ;  /* 0x000000241c26723c */ /* 0x000fd80000000826 */
[----:B------:R-:W-:Y:S01]  /*1a10*/  HMMA.16816.F16 R40, R28, R34, R40 ;  /* 0x000000221c28723c */ /* 0x000fe20000000828 */
[----:B------:R-:W-:-:S06]  /*1a20*/  LOP3.LUT R42, R73, 0x20, R72, 0xf6, !PT ;  /* 0x00000020492a7812 */ /* 0x000fcc00078ef648 */
[----:B------:R-:W-:Y:S01]  /*1a30*/  HADD2 R70, R38, R55 ;  /* 0x0000003726467230 */ /* 0x000fe20000000000 */
[----:B------:R-:W2:Y:S01]  /*1a40*/  LDS R42, [R42+UR5+0x4000] ;  /* 0x004000052a2a7984 */ /* 0x000ea20008000800 */
[----:B------:R-:W-:Y:S01]  /*1a50*/  HADD2 R69, R39, R11 ;  /* 0x0000000b27457230 */ /* 0x000fe20000000000 */
[----:B0-----:R-:W-:Y:S02]  /*1a60*/  F2FP.F16.E4M3.UNPACK_B R38, R54 ;  /* 0x00000036ff26723e */ /* 0x001fe400020006ff */
[----:B-1----:R-:W-:-:S07]  /*1a70*/  F2FP.F16.E4M3.UNPACK_B R39, R62 ;  /* 0x0000003eff27723e */ /* 0x002fce00020006ff */
[----:B------:R-:W-:Y:S02]  /*1a80*/  HADD2 R68, R40, R12 ;  /* 0x0000000c28447230 */ /* 0x000fe40000000000 */
[----:B------:R-:W-:Y:S02]  /*1a90*/  HADD2 R65, R41, R13 ;  /* 0x0000000d29417230 */ /* 0x000fe40000000000 */
[----:B------:R-:W-:Y:S01]  /*1aa0*/  HMMA.16816.F16 R40, R24, R38, RZ ;  /* 0x000000261828723c */ /* 0x000fe200000008ff */
[----:B------:R-:W-:Y:S02]  /*1ab0*/  F2FP.F16.E4M3.UNPACK_B R13, R62.H1 ;  /* 0x0000003eff0d723e */ /* 0x000fe400030006ff */
[----:B------:R-:W-:-:S15]  /*1ac0*/  F2FP.F16.E4M3.UNPACK_B R12, R54.H1 ;  /* 0x00000036ff0c723e */ /* 0x000fde00030006ff */
[----:B------:R-:W-:-:S02]  /*1ad0*/  NOP ;  /* 0x0000000000007918 */ /* 0x000fc40000000000 */
[----:B------:R-:W-:-:S15]  /*1ae0*/  HMMA.16816.F16 R40, R28, R12, R40 ;  /* 0x0000000c1c28723c */ /* 0x000fde0000000828 */
[----:B------:R-:W-:-:S04]  /*1af0*/  NOP ;  /* 0x0000000000007918 */ /* 0x000fc80000000000 */
[----:B------:R-:W-:Y:S01]  /*1b00*/  HADD2 R66, R40, R16 ;  /* 0x0000001028427230 */ /* 0x000fe20000000000 */
[----:B--2---:R-:W-:Y:S01]  /*1b10*/  F2FP.F16.E4M3.UNPACK_B R40, R42 ;  /* 0x0000002aff28723e */ /* 0x004fe200020006ff */
[----:B------:R-:W-:Y:S01]  /*1b20*/  HADD2 R64, R41, R6 ;  /* 0x0000000629407230 */ /* 0x000fe20000000000 */
[----:B------:R-:W-:-:S07]  /*1b30*/  F2FP.F16.E4M3.UNPACK_B R41, R43 ;  /* 0x0000002bff29723e */ /* 0x000fce00020006ff */
[----:B------:R-:W-:Y:S01]  /*1b40*/  HMMA.16816.F16 R24, R24, R40, RZ ;  /* 0x000000281818723c */ /* 0x000fe200000008ff */
[----:B------:R-:W-:Y:S02]  /*1b50*/  F2FP.F16.E4M3.UNPACK_B R43, R43.H1 ;  /* 0x0000002bff2b723e */ /* 0x000fe400030006ff */
[----:B------:R-:W-:Y:S01]  /*1b60*/  F2FP.F16.E4M3.UNPACK_B R42, R42.H1 ;  /* 0x0000002aff2a723e */ /* 0x000fe200030006ff */
[C---:B------:R-:W-:Y:S01]  /*1b70*/  VIADD R53, R2.reuse, 0x800 ;  /* 0x0000080002357836 */ /* 0x040fe20000000000 */
[----:B------:R-:W-:Y:S01]  /*1b80*/  LOP3.LUT R6, R7, 0x70, RZ, 0xc0, !PT ;  /* 0x0000007007067812 */ /* 0x000fe200078ec0ff */
[----:B------:R-:W-:-:S14]  /*1b90*/  VIADD R77, R2, 0xc00 ;  /* 0x00000c00024d7836 */ /* 0x000fdc0000000000 */
[----:B------:R-:W-:Y:S01]  /*1ba0*/  HMMA.16816.F16 R24, R28, R42, R24 ;  /* 0x0000002a1c18723c */ /* 0x000fe20000000818 */
[C---:B------:R-:W-:Y:S01]  /*1bb0*/  LOP3.LUT R28, R53.reuse, 0x20, R6, 0xf6, !PT ;  /* 0x00000020351c7812 */ /* 0x040fe200078ef606 */
[----:B------:R-:W0:Y:S01]  /*1bc0*/  LDS R29, [R51+UR5+0x800] ;  /* 0x00080005331d7984 */ /* 0x000e220008000800 */
[-C--:B------:R-:W-:Y:S02]  /*1bd0*/  LOP3.LUT R30, R53, R47.reuse, RZ, 0xfc, !PT ;  /* 0x0000002f351e7212 */ /* 0x080fe400078efcff */
[----:B------:R-:W-:Y:S02]  /*1be0*/  LOP3.LUT R31, R77, R47, RZ, 0xfc, !PT ;  /* 0x0000002f4d1f7212 */ /* 0x000fe400078efcff */
[----:B------:R-:W1:Y:S04]  /*1bf0*/  LDS R28, [R28+UR5] ;  /* 0x000000051c1c7984 */ /* 0x000e680008000800 */
[----:B------:R-:W2:Y:S04]  /*1c00*/  LDS R30, [R30+UR5] ;  /* 0x000000051e1e7984 */ /* 0x000ea80008000800 */
[----:B------:R-:W3:Y:S04]  /*1c10*/  LDS R31, [R31+UR5] ;  /* 0x000000051f1f7984 */ /* 0x000ee80008000800 */
        /* <DEDUP_REMOVED lines=12> */
[----:B------:R-:W-:-:S15]  /*1ce0*/  HADD2 R46, R46, R63 ;  /* 0x0000003f2e2e7230 */ /* 0x000fde0000000000 */
[----:B------:R-:W-:-:S03]  /*1cf0*/  NOP ;  /* 0x0000000000007918 */ /* 0x000fc60000000000 */
[----:B------:R-:W-:Y:S02]  /*1d00*/  HADD2 R63, R55, R52 ;  /* 0x00000034373f7230 */ /* 0x000fe40000000000 */
[----:B------:R-:W-:Y:S01]  /*1d10*/  HMMA.16816.F16 R52, R24, R22, RZ ;  /* 0x000000161834723c */ /* 0x000fe200000008ff */
[----:B------:R-:W-:-:S15]  /*1d20*/  HADD2 R67, R54, R67 ;  /* 0x0000004336437230 */ /* 0x000fde0000000000 */
[----:B------:R-:W-:-:S04]  /*1d30*/  NOP ;  /* 0x0000000000007918 */ /* 0x000fc80000000000 */
[----:B------:R-:W-:Y:S01]  /*1d40*/  HMMA.16816.F16 R52, R28, R34, R52 ;  /* 0x000000221c34723c */ /* 0x000fe20000000834 */
[----:B------:R-:W-:-:S15]  /*1d50*/  VIADD R11, R2, 0x1000 ;  /* 0x00001000020b7836 */ /* 0x000fde0000000000 */
[----:B------:R-:W-:-:S03]  /*1d60*/  NOP ;  /* 0x0000000000007918 */ /* 0x000fc60000000000 */
[----:B------:R-:W-:Y:S02]  /*1d70*/  HADD2 R54, R53, R17 ;  /* 0x0000001135367230 */ /* 0x000fe40000000000 */
[C---:B------:R-:W-:Y:S08]  /*1d80*/  HMMA.16816.F16 R16, R24.reuse, R38, RZ ;  /* 0x000000261810723c */ /* 0x040ff000000008ff */
[----:B------:R-:W-:Y:S01]  /*1d90*/  HMMA.16816.F16 R24, R24, R40, RZ ;  /* 0x000000281818723c */ /* 0x000fe200000008ff */
[----:B------:R-:W-:-:S11]  /*1da0*/  VIADD R77, R2, 0x1400 ;  /* 0x00001400024d7836 */ /* 0x000fd60000000000 */
[C---:B------:R-:W-:Y:S08]  /*1db0*/  HMMA.16816.F16 R16, R28.reuse, R12, R16 ;  /* 0x0000000c1c10723c */ /* 0x040ff00000000810 */
[----:B------:R-:W-:Y:S01]  /*1dc0*/  HMMA.16816.F16 R24, R28, R42, R24 ;  /* 0x0000002a1c18723c */ /* 0x000fe20000000818 */
[C---:B------:R-:W-:Y:S01]  /*1dd0*/  LOP3.LUT R28, R11.reuse, 0x20, R6, 0xf6, !PT ;  /* 0x000000200b1c7812 */ /* 0x040fe200078ef606 */
[----:B------:R-:W0:Y:S01]  /*1de0*/  LDS R29, [R51+UR5+0x1000] ;  /* 0x00100005331d7984 */ /* 0x000e220008000800 */
[----:B------:R-:W-:-:S02]  /*1df0*/  LOP3.LUT R30, R11, R47, RZ, 0xfc, !PT ;  /* 0x0000002f0b1e7212 */ /* 0x000fc400078efcff */
[----:B------:R-:W-:-:S06]  /*1e00*/  LOP3.LUT R31, R77, R47, RZ, 0xfc, !PT ;  /* 0x0000002f4d1f7212 */ /* 0x000fcc00078efcff */
[----:B------:R-:W-:Y:S01]  /*1e10*/  HADD2 R53, R16, R48 ;  /* 0x0000003010357230 */ /* 0x000fe20000000000 */
[----:B------:R-:W1:Y:S04]  /*1e20*/  LDS R28, [R28+UR5] ;  /* 0x000000051c1c7984 */ /* 0x000e680008000800 */
[----:B------:R-:W2:Y:S04]  /*1e30*/  LDS R30, [R30+UR5] ;  /* 0x000000051e1e7984 */ /* 0x000ea80008000800 */
[----:B------:R-:W3:Y:S01]  /*1e40*/  LDS R31, [R31+UR5] ;  /* 0x000000051f1f7984 */ /* 0x000ee20008000800 */
[----:B------:R-:W-:-:S02]  /*1e50*/  HADD2 R50, R24, R50 ;  /* 0x0000003218327230 */ /* 0x000fc40000000000 */
[----:B------:R-:W-:Y:S02]  /*1e60*/  HADD2 R20, R25, R20 ;  /* 0x0000001419147230 */ /* 0x000fe40000000000 */
[----:B------:R-:W-:Y:S02]  /*1e70*/  HADD2 R49, R17, R49 ;  /* 0x0000003111317230 */ /* 0x000fe40000000000 */
[----:B------:R-:W-:Y:S02]  /*1e80*/  HADD2 R62, R52, R46 ;  /* 0x0000002e343e7230 */ /* 0x000fe40000000000 */
[----:B------:R-:W-:Y:S01]  /*1e90*/  VIADD R6, R2, 0x1800 ;  /* 0x0000180002067836 */ /* 0x000fe20000000000 */
[----:B------:R-:W-:Y:S01]  /*1ea0*/  LDS R51, [R51+UR5+0x1800] ;  /* 0x0018000533337984 */ /* 0x000fe20008000800 */
[----:B0-----:R-:W-:Y:S02]  /*1eb0*/  F2FP.F16.E4M3.UNPACK_B R25, R29 ;  /* 0x0000001dff19723e */ /* 0x001fe400020006ff */
[----:B-1----:R-:W-:-:S02]  /*1ec0*/  F2FP.F16.E4M3.UNPACK_B R24, R28 ;  /* 0x0000001cff18723e */ /* 0x002fc400020006ff */
        /* <DEDUP_REMOVED lines=13> */
[----:B------:R-:W-:-:S15]  /*1fa0*/  HMMA.16816.F16 R16, R28, R34, R16 ;  /* 0x000000221c10723c */ /* 0x000fde0000000810 */
[----:B------:R-:W-:-:S04]  /*1fb0*/  NOP ;  /* 0x0000000000007918 */ /* 0x000fc80000000000 */
[----:B------:R-:W-:Y:S02]  /*1fc0*/  HADD2 R46, R16, R61 ;  /* 0x0000003d102e7230 */ /* 0x000fe40000000000 */
[----:B------:R-:W-:Y:S02]  /*1fd0*/  HADD2 R5, R17, R5 ;  /* 0x0000000511057230 */ /* 0x000fe40000000000 */
[----:B------:R-:W-:Y:S01]  /*1fe0*/  HMMA.16816.F16 R16, R24, R38, RZ ;  /* 0x000000261810723c */ /* 0x000fe200000008ff */
[----:B------:R-:W-:Y:S01]  /*1ff0*/  VIADD R11, R2, 0x1c00 ;  /* 0x00001c00020b7836 */ /* 0x000fe20000000000 */
[----:B------:R-:W-:-:S15]  /*2000*/  LOP3.LUT R59, R7, 0x70, RZ, 0xc0, !PT ;  /* 0x00000070073b7812 */ /* 0x000fde00078ec0ff */
[----:B------:R-:W-:-:S03]  /*2010*/  NOP ;  /* 0x0000000000007918 */ /* 0x000fc60000000000 */
[----:B------:R-:W-:Y:S01]  /*2020*/  HMMA.16816.F16 R16, R28, R12, R16 ;  /* 0x0000000c1c10723c */ /* 0x000fe20000000810 */
[----:B------:R-:W-:-:S06]  /*2030*/  LOP3.LUT R11, R11, R47, RZ, 0xfc, !PT ;  /* 0x0000002f0b0b7212 */ /* 0x000fcc00078efcff */
[----:B------:R-:W0:-:S12]  /*2040*/  LDS R11, [R11+UR5] ;  /* 0x000000050b0b7984 */ /* 0x000e180008000800 */
[----:B------:R-:W-:Y:S01]  /*2050*/  HADD2 R4, R16, R4 ;  /* 0x0000000410047230 */ /* 0x000fe20000000000 */
[C---:B------:R-:W-:Y:S02]  /*2060*/  LOP3.LUT R16, R6.reuse, R47, RZ, 0xfc, !PT ;  /* 0x0000002f06107212 */ /* 0x040fe400078efcff */
[----:B------:R-:W-:-:S04]  /*2070*/  LOP3.LUT R6, R6, 0x20, R59, 0xf6, !PT ;  /* 0x0000002006067812 */ /* 0x000fc800078ef63b */
[----:B------:R-:W1:Y:S04]  /*2080*/  LDS R16, [R16+UR5] ;  /* 0x0000000510107984 */ /* 0x000e680008000800 */
[----:B------:R-:W2:Y:S01]  /*2090*/  LDS R6, [R6+UR5] ;  /* 0x0000000506067984 */ /* 0x000ea20008000800 */
[----:B------:R-:W-:Y:S01]  /*20a0*/  HMMA.16816.F16 R24, R24, R40, RZ ;  /* 0x000000281818723c */ /* 0x000fe200000008ff */
[----:B------:R-:W3:Y:S01]  /*20b0*/  S2R R61, SR_TID.X ;  /* 0x00000000003d7919 */ /* 0x000ee20000002100 */
[----:B0-----:R-:W-:-:S15]  /*20c0*/  F2FP.F16.E4M3.UNPACK_B R27, R11 ;  /* 0x0000000bff1b723e */ /* 0x001fde00020006ff */
[----:B------:R-:W-:-:S03]  /*20d0*/  NOP ;  /* 0x0000000000007918 */ /* 0x000fc60000000000 */
[----:B------:R-:W-:Y:S01]  /*20e0*/  HMMA.16816.F16 R28, R28, R42, R24 ;  /* 0x0000002a1c1c723c */ /* 0x000fe20000000818 */
[----:B------:R-:W-:Y:S02]  /*20f0*/  F2FP.F16.E4M3.UNPACK_B R25, R51 ;  /* 0x00000033ff19723e */ /* 0x000fe400020006ff */
[----:B-1----:R-:W-:Y:S02]  /*2100*/  F2FP.F16.E4M3.UNPACK_B R26, R16 ;  /* 0x00000010ff1a723e */ /* 0x002fe400020006ff */
[----:B--2---:R-:W-:-:S07]  /*2110*/  F2FP.F16.E4M3.UNPACK_B R24, R6 ;  /* 0x00000006ff18723e */ /* 0x004fce00020006ff */
[C---:B------:R-:W-:Y:S08]  /*2120*/  HMMA.16816.F16 R32, R24.reuse, R32, RZ ;  /* 0x000000201820723c */ /* 0x040ff000000008ff */
[C---:B------:R-:W-:Y:S08]  /*2130*/  HMMA.16816.F16 R22, R24.reuse, R22, RZ ;  /* 0x000000161816723c */ /* 0x040ff000000008ff */
[C---:B------:R-:W-:Y:S08]  /*2140*/  HMMA.16816.F16 R38, R24.reuse, R38, RZ ;  /* 0x000000261826723c */ /* 0x040ff000000008ff */
[----:B------:R-:W-:Y:S01]  /*2150*/  HMMA.16816.F16 R40, R24, R40, RZ ;  /* 0x000000281828723c */ /* 0x000fe200000008ff */
[----:B------:R-:W-:-:S02]  /*2160*/  F2FP.F16.E4M3.UNPACK_B R25, R51.H1 ;  /* 0x00000033ff19723e */ /* 0x000fc400030006ff */
[----:B------:R-:W-:Y:S02]  /*2170*/  F2FP.F16.E4M3.UNPACK_B R26, R16.H1 ;  /* 0x00000010ff1a723e */ /* 0x000fe400030006ff */
[----:B------:R-:W-:Y:S02]  /*2180*/  F2FP.F16.E4M3.UNPACK_B R27, R11.H1 ;  /* 0x0000000bff1b723e */ /* 0x000fe400030006ff */
[----:B------:R-:W-:Y:S01]  /*2190*/  F2FP.F16.E4M3.UNPACK_B R24, R6.H1 ;  /* 0x00000006ff18723e */ /* 0x000fe200030006ff */
[----:B---3--:R-:W-:Y:S01]  /*21a0*/  IMAD.SHL.U32 R61, R61, 0x4, RZ ;  /* 0x000000043d3d7824 */ /* 0x008fe200078e00ff */
[----:B------:R-:W-:Y:S02]  /*21b0*/  LOP3.LUT R6, R7, 0x50, RZ, 0x3c, !PT ;  /* 0x0000005007067812 */ /* 0x000fe400078e3cff */
[----:B------:R-:W-:Y:S01]  /*21c0*/  LOP3.LUT R11, R3, 0x50, RZ, 0x3c, !PT ;  /* 0x00000050030b7812 */ /* 0x000fe200078e3cff */
[----:B------:R-:W-:Y:S02]  /*21d0*/  HADD2 R45, R17, R45 ;  /* 0x0000002d112d7230 */ /* 0x000fe40000000000 */
[----:B------:R-:W-:Y:S01]  /*21e0*/  VIADD R17, R2, 0x400 ;  /* 0x0000040002117836 */ /* 0x000fe20000000000 */
[----:B------:R-:W-:Y:S01]  /*21f0*/  HMMA.16816.F16 R32, R24, R36, R32 ;  /* 0x000000241820723c */ /* 0x000fe20000000820 */
[----:B------:R-:W-:-:S02]  /*2200*/  LOP3.LUT R11, R11, 0x70, RZ, 0xc0, !PT ;  /* 0x000000700b0b7812 */ /* 0x000fc400078ec0ff */
[----:B------:R-:W-:-:S05]  /*2210*/  LOP3.LUT R61, R61, 0x70, RZ, 0xc0, !PT ;  /* 0x000000703d3d7812 */ /* 0x000fca00078ec0ff */
[----:B------:R-:W-:Y:S01]  /*2220*/  HMMA.16816.F16 R22, R24, R34, R22 ;  /* 0x000000221816723c */ /* 0x000fe20000000816 */
[----:B------:R-:W-:-:S07]  /*2230*/  LOP3.LUT R16, R2, 0x40, R59, 0xf6, !PT ;  /* 0x0000004002107812 */ /* 0x000fce00078ef63b */
[----:B------:R-:W-:Y:S01]  /*2240*/  HMMA.16816.F16 R38, R24, R12, R38 ;  /* 0x0000000c1826723c */ /* 0x000fe20000000826 */
[C---:B------:R-:W-:Y:S01]  /*2250*/  LOP3.LUT R59, R0.reuse, 0x40, R72, 0xf6, !PT ;  /* 0x00000040003b7812 */ /* 0x040fe200078ef648 */
[----:B------:R-:W0:Y:S01]  /*2260*/  LDS R16, [R16+UR5] ;  /* 0x0000000510107984 */ /* 0x000e220008000800 */
[----:B------:R-:W-:-:S04]  /*2270*/  LOP3.LUT R51, R0, R11, RZ, 0xfc, !PT ;  /* 0x0000000b00337212 */ /* 0x000fc800078efcff */
[----:B------:R-:W1:Y:S01]  /*2280*/  LDS R59, [R59+UR5+0x4000] ;  /* 0x004000053b3b7984 */ /* 0x000e620008000800 */
[----:B------:R-:W-:Y:S01]  /*2290*/  HMMA.16816.F16 R24, R24, R42, R40 ;  /* 0x0000002a1818723c */ /* 0x000fe20000000828 */
[----:B------:R-:W-:Y:S02]  /*22a0*/  LOP3.LUT R40, R6, 0x70, RZ, 0xc0, !PT ;  /* 0x0000007006287812 */ /* 0x000fe400078ec0ff */
[C---:B------:R-:W-:Y:S01]  /*22b0*/  LOP3.LUT R41, R17.reuse, 0x40, R61, 0xf6, !PT ;  /* 0x0000004011297812 */ /* 0x040fe200078ef63d */
[----:B------:R-:W2:Y:S01]  /*22c0*/  LDS R51, [R51+UR5+0x4000] ;  /* 0x0040000533337984 */ /* 0x000ea20008000800 */
[-C--:B------:R-:W-:Y:S02]  /*22d0*/  LOP3.LUT R43, R17, R40.reuse, RZ, 0xfc, !PT ;  /* 0x00000028112b7212 */ /* 0x080fe400078efcff */
[----:B------:R-:W-:Y:S01]  /*22e0*/  LOP3.LUT R42, R2, R40, RZ, 0xfc, !PT ;  /* 0x00000028022a7212 */ /* 0x000fe200078efcff */
[----:B------:R-:W3:Y:S01]  /*22f0*/  LDS R17, [R41+UR5] ;  /* 0x0000000529117984 */ /* 0x000ee20008000800 */
[----:B------:R-:W-:-:S03]  /*2300*/  VIADD R61, R0, 0x400 ;  /* 0x00000400003d7836 */ /* 0x000fc60000000000 */
[----:B------:R-:W4:Y:S04]  /*2310*/  LDS R43, [R43+UR5] ;  /* 0x000000052b2b7984 */ /* 0x000f280008000800 */
[----:B------:R-:W5:Y:S01]  /*2320*/  LDS R42, [R42+UR5] ;  /* 0x000000052a2a7984 */ /* 0x000f620008000800 */
[C---:B------:R-:W-:Y:S02]  /*2330*/  LOP3.LUT R35, R61.reuse, 0x40, R72, 0xf6, !PT ;  /* 0x000000403d237812 */ /* 0x040fe400078ef648 */
[----:B------:R-:W-:-:S04]  /*2340*/  LOP3.LUT R34, R61, R11, RZ, 0xfc, !PT ;  /* 0x0000000b3d227212 */ /* 0x000fc800078efcff */
[----:B------:R-:W5:Y:S04]  /*2350*/  LDS R35, [R35+UR5+0x4000] ;  /* 0x0040000523237984 */ /* 0x000f680008000800 */
[----:B------:R-:W5:Y:S01]  /*2360*/  LDS R34, [R34+UR5+0x4000] ;  /* 0x0040000522227984 */ /* 0x000f620008000800 */
[----:B------:R-:W-:Y:S02]  /*2370*/  HADD2 R15, R15, R75 ;  /* 0x0000004b0f0f7230 */ /* 0x000fe40000000000 */
[----:B------:R-:W-:Y:S02]  /*2380*/  HADD2 R47, R29, R8 ;  /* 0x000000081d2f7230 */ /* 0x000fe40000000000 */
[----:B------:R-:W-:Y:S02]  /*2390*/  HADD2 R44, R28, R44 ;  /* 0x0000002c1c2c7230 */ /* 0x000fe40000000000 */
[----:B------:R-:W-:Y:S01]  /*23a0*/  HADD2 R30, R33, R15 ;  /* 0x0000000f211e7230 */ /* 0x000fe20000000000 */
[----:B------:R2:W-:Y:S01]  /*23b0*/  STL [R1+0x48], R47 ;  /* 0x0000482f01007387 */ /* 0x0005e20000100800 */
[----:B------:R-:W-:Y:S01]  /*23c0*/  HADD2 R28, R23, R14 ;  /* 0x0000000e171c7230 */ /* 0x000fe20000000000 */
[----:B0-----:R-:W-:Y:S01]  /*23d0*/  F2FP.F16.E4M3.UNPACK_B R12, R16 ;  /* 0x00000010ff0c723e */ /* 0x001fe200020006ff */
[----:B------:R-:W-:Y:S01]  /*23e0*/  HADD2 R6, R38, R9 ;  /* 0x0000000926067230 */ /* 0x000fe20000000000 */
[----:B-1----:R-:W-:Y:S01]  /*23f0*/  F2FP.F16.E4M3.UNPACK_B R38, R59 ;  /* 0x0000003bff26723e */ /* 0x002fe200020006ff */
[----:B------:R-:W-:Y:S01]  /*2400*/  HADD2 R55, R39, R57 ;  /* 0x0000003927377230 */ /* 0x000fe20000000000 */
[----:B--2---:R-:W-:Y:S01]  /*2410*/  F2FP.F16.E4M3.UNPACK_B R39, R51 ;  /* 0x00000033ff27723e */ /* 0x004fe200020006ff */
[----:B------:R-:W-:Y:S01]  /*2420*/  VIADD R47, R0, 0x800 ;  /* 0x00000800002f7836 */ /* 0x000fe20000000000 */
[----:B---3--:R-:W-:-:S02]  /*2430*/  F2FP.F16.E4M3.UNPACK_B R13, R17 ;  /* 0x00000011ff0d723e */ /* 0x008fc400020006ff */
[----:B----4-:R-:W-:Y:S02]  /*2440*/  F2FP.F16.E4M3.UNPACK_B R15, R43 ;  /* 0x0000002bff0f723e */ /* 0x010fe400020006ff */
[----:B-----5:R-:W-:Y:S01]  /*2450*/  F2FP.F16.E4M3.UNPACK_B R14, R42 ;  /* 0x0000002aff0e723e */ /* 0x020fe200020006ff */
[----:B------:R-:W-:Y:S01]  /*2460*/  HADD2 R31, R32, R19 ;  /* 0x00000013201f7230 */ /* 0x000fe20000000000 */
[C---:B------:R-:W-:Y:S02]  /*2470*/  LOP3.LUT R32, R47.reuse, 0x40, R72, 0xf6, !PT ;  /* 0x000000402f207812 */ /* 0x040fe400078ef648 */
[----:B------:R-:W-:-:S03]  /*2480*/  LOP3.LUT R33, R47, R11, RZ, 0xfc, !PT ;  /* 0x0000000b2f217212 */ /* 0x000fc600078efcff */
[----:B------:R-:W-:Y:S01]  /*2490*/  HMMA.16816.F16 R26, R12, R38, RZ ;  /* 0x000000260c1a723c */ /* 0x000fe200000008ff */
[----:B------:R-:W-:Y:S01]  /*24a0*/  HADD2 R9, R24, R56 ;  /* 0x0000003818097230 */ /* 0x000fe20000000000 */
[----:B------:R-:W-:Y:S01]  /*24b0*/  LDS R32, [R32+UR5+0x4000] ;  /* 0x0040000520207984 */ /* 0x000fe20008000800 */
[----:B------:R-:W-:Y:S01]  /*24c0*/  F2FP.F16.E4M3.UNPACK_B R36, R35 ;  /* 0x00000023ff24723e */ /* 0x000fe200020006ff */
[----:B------:R-:W-:Y:S01]  /*24d0*/  HADD2 R8, R25, R58 ;  /* 0x0000003a19087230 */ /* 0x000fe20000000000 */
[----:B------:R-:W-:Y:S01]  /*24e0*/  F2FP.F16.E4M3.UNPACK_B R37, R34 ;  /* 0x00000022ff25723e */ /* 0x000fe200020006ff */
[----:B------:R-:W0:Y:S01]  /*24f0*/  LDS R33, [R33+UR5+0x4000] ;  /* 0x0040000521217984 */ /* 0x000e220008000800 */
[----:B------:R-:W-:-:S03]  /*2500*/  HADD2 R29, R22, R18 ;  /* 0x00000012161d7230 */ /* 0x000fc60000000000 */
[----:B------:R-:W-:Y:S01]  /*2510*/  STL [R1+0x20], R9 ;  /* 0x0000200901007387 */ /* 0x000fe20000100800 */
[----:B------:R-:W-:-:S03]  /*2520*/  F2FP.F16.E4M3.UNPACK_B R24, R59.H1 ;  /* 0x0000003bff18723e */ /* 0x000fc600030006ff */
[----:B------:R1:W-:Y:S01]  /*2530*/  STL [R1+0x1c], R8 ;  /* 0x00001c0801007387 */ /* 0x0003e20000100800 */
[----:B------:R-:W-:Y:S02]  /*2540*/  F2FP.F16.E4M3.UNPACK_B R25, R51.H1 ;  /* 0x00000033ff19723e */ /* 0x000fe400030006ff */
[----:B------:R-:W-:Y:S02]  /*2550*/  F2FP.F16.E4M3.UNPACK_B R19, R43.H1 ;  /* 0x0000002bff13723e */ /* 0x000fe400030006ff */
[----:B------:R-:W-:Y:S02]  /*2560*/  F2FP.F16.E4M3.UNPACK_B R16, R16.H1 ;  /* 0x00000010ff10723e */ /* 0x000fe400030006ff */
[----:B------:R-:W-:Y:S02]  /*2570*/  F2FP.F16.E4M3.UNPACK_B R17, R17.H1 ;  /* 0x00000011ff11723e */ /* 0x000fe400030006ff */
[----:B------:R-:W-:Y:S01]  /*2580*/  F2FP.F16.E4M3.UNPACK_B R18, R42.H1 ;  /* 0x0000002aff12723e */ /* 0x000fe200030006ff */
[----:B-1----:R-:W-:Y:S01]  /*2590*/  HMMA.16816.F16 R8, R12, R36, RZ ;  /* 0x000000240c08723c */ /* 0x002fe200000008ff */
[----:B------:R-:W-:-:S02]  /*25a0*/  F2FP.F16.E4M3.UNPACK_B R22, R35.H1 ;  /* 0x00000023ff16723e */ /* 0x000fc400030006ff */
[----:B------:R-:W-:-:S05]  /*25b0*/  F2FP.F16.E4M3.UNPACK_B R23, R34.H1 ;  /* 0x00000022ff17723e */ /* 0x000fca00030006ff */
[----:B------:R-:W-:-:S12]  /*25c0*/  HMMA.16816.F16 R26, R16, R24, R26 ;  /* 0x00000018101a723c */ /* 0x000fd8000000081a */
[----:B------:R-:W-:Y:S01]  /*25d0*/  HMMA.16816.F16 R8, R16, R22, R8 ;  /* 0x000000161008723c */ /* 0x000fe20000000808 */
[----:B0-----:R-:W-:-:S06]  /*25e0*/  F2FP.F16.E4M3.UNPACK_B R35, R33 ;  /* 0x00000021ff23723e */ /* 0x001fcc00020006ff */
[----:B------:R-:W-:Y:S02]  /*25f0*/  HADD2 R34, R26, R70 ;  /* 0x000000461a227230 */ /* 0x000fe40000000000 */
[----:B------:R-:W-:-:S03]  /*2600*/  HADD2 R42, R27, R69 ;  /* 0x000000451b2a7230 */ /* 0x000fc60000000000 */
[----:B------:R0:W-:Y:S01]  /*2610*/  STL [R1+0x18], R34 ;  /* 0x0000182201007387 */ /* 0x0001e20000100800 */
[----:B------:R-:W-:-:S03]  /*2620*/  LOP3.LUT R43, R73, R11, RZ, 0xfc, !PT ;  /* 0x0000000b492b7212 */ /* 0x000fc600078efcff */
[----:B------:R1:W-:Y:S03]  /*2630*/  STL [R1+0x14], R42 ;  /* 0x0000142a01007387 */ /* 0x0003e60000100800 */
[----:B------:R-:W-:Y:S01]  /*2640*/  HADD2 R27, R8, R68 ;  /* 0x00000044081b7230 */ /* 0x000fe20000000000 */
[----:B------:R-:W2:Y:S01]  /*2650*/  LDS R43, [R43+UR5+0x4000] ;  /* 0x004000052b2b7984 */ /* 0x000ea20008000800 */
[----:B0-----:R-:W-:Y:S01]  /*2660*/  F2FP.F16.E4M3.UNPACK_B R34, R32 ;  /* 0x00000020ff22723e */ /* 0x001fe200020006ff */
[----:B------:R-:W-:Y:S01]  /*2670*/  HADD2 R26, R9, R65 ;  /* 0x00000041091a7230 */ /* 0x000fe20000000000 */
[----:B-1----:R-:W-:-:S05]  /*2680*/  LOP3.LUT R42, R73, 0x40, R72, 0xf6, !PT ;  /* 0x00000040492a7812 */ /* 0x002fca00078ef648 */
[----:B------:R-:W-:Y:S01]  /*2690*/  HMMA.16816.F16 R8, R12, R34, RZ ;  /* 0x000000220c08723c */ /* 0x000fe200000008ff */
[----:B------:R-:W0:Y:S04]  /*26a0*/  LDS R42, [R42+UR5+0x4000] ;  /* 0x004000052a2a7984 */ /* 0x000e280008000800 */
[----:B------:R1:W-:Y:S04]  /*26b0*/  STL [R1+0x10], R27 ;  /* 0x0000101b01007387 */ /* 0x0003e80000100800 */
[----:B------:R3:W-:Y:S01]  /*26c0*/  STL [R1+0xc], R26 ;  /* 0x00000c1a01007387 */ /* 0x0007e20000100800 */
[----:B-1----:R-:W-:-:S02]  /*26d0*/  F2FP.F16.E4M3.UNPACK_B R27, R33.H1 ;  /* 0x00000021ff1b723e */ /* 0x002fc400030006ff */
[----:B---3--:R-:W-:-:S08]  /*26e0*/  F2FP.F16.E4M3.UNPACK_B R26, R32.H1 ;  /* 0x00000020ff1a723e */ /* 0x008fd000030006ff */
[----:B------:R-:W-:Y:S01]  /*26f0*/  HMMA.16816.F16 R8, R16, R26, R8 ;  /* 0x0000001a1008723c */ /* 0x000fe20000000808 */
[----:B--2---:R-:W-:-:S15]  /*2700*/  F2FP.F16.E4M3.UNPACK_B R33, R43 ;  /* 0x0000002bff21723e */ /* 0x004fde00020006ff */
[----:B------:R-:W-:-:S03]  /*2710*/  NOP ;  /* 0x0000000000007918 */ /* 0x000fc60000000000 */
[----:B------:R-:W-:-:S05]  /*2720*/  HADD2 R32, R8, R66 ;  /* 0x0000004208207230 */ /* 0x000fca0000000000 */
[----:B------:R0:W-:Y:S02]  /*2730*/  STL [R1+0x8], R32 ;  /* 0x0000082001007387 */ /* 0x0001e40000100800 */
[----:B0-----:R-:W-:-:S07]  /*2740*/  F2FP.F16.E4M3.UNPACK_B R32, R42 ;  /* 0x0000002aff20723e */ /* 0x001fce00020006ff */
[----:B------:R-:W-:Y:S01]  /*2750*/  HMMA.16816.F16 R12, R12, R32, RZ ;  /* 0x000000200c0c723c */ /* 0x000fe200000008ff */
[----:B------:R-:W-:Y:S02]  /*2760*/  F2FP.F16.E4M3.UNPACK_B R43, R43.H1 ;  /* 0x0000002bff2b723e */ /* 0x000fe400030006ff */
[----:B------:R-:W-:Y:S01]  /*2770*/  F2FP.F16.E4M3.UNPACK_B R42, R42.H1 ;  /* 0x0000002aff2a723e */ /* 0x000fe200030006ff */
[C---:B------:R-:W-:Y:S01]  /*2780*/  VIADD R65, R2.reuse, 0xc00 ;  /* 0x00000c0002417836 */ /* 0x040fe20000000000 */
[----:B------:R-:W-:Y:S01]  /*2790*/  LOP3.LUT R58, R7, 0x70, RZ, 0xc0, !PT ;  /* 0x00000070073a7812 */ /* 0x000fe200078ec0ff */
[----:B------:R-:W-:-:S03]  /*27a0*/  VIADD R59, R2, 0x800 ;  /* 0x00000800023b7836 */ /* 0x000fc60000000000 */
[-C--:B------:R-:W-:Y:S02]  /*27b0*/  LOP3.LUT R15, R65, R40.reuse, RZ, 0xfc, !PT ;  /* 0x00000028410f7212 */ /* 0x080fe400078efcff */
[----:B------:R-:W-:-:S04]  /*27c0*/  LOP3.LUT R14, R59, R40, RZ, 0xfc, !PT ;  /* 0x000000283b0e7212 */ /* 0x000fc800078efcff */
[----:B------:R-:W0:Y:S04]  /*27d0*/  LDS R15, [R15+UR5] ;  /* 0x000000050f0f7984 */ /* 0x000e280008000800 */
[----:B------:R-:W1:Y:S01]  /*27e0*/  LDS R14, [R14+UR5] ;  /* 0x000000050e0e7984 */ /* 0x000e620008000800 */
[----:B------:R-:W-:Y:S01]  /*27f0*/  HMMA.16816.F16 R12, R16, R42, R12 ;  /* 0x0000002a100c723c */ /* 0x000fe2000000080c */
[----:B------:R-:W-:Y:S02]  /*2800*/  LOP3.LUT R19, R59, 0x40, R58, 0xf6, !PT ;  /* 0x000000403b137812 */ /* 0x000fe400078ef63a */
[----:B------:R-:W2:Y:S04]  /*2810*/  LDS R18, [R41+UR5+0x800] ;  /* 0x0008000529127984 */ /* 0x000ea80008000800 */
[----:B------:R-:W3:Y:S01]  /*2820*/  LDS R19, [R19+UR5] ;  /* 0x0000000513137984 */ /* 0x000ee20008000800 */
[----:B------:R-:W-:-:S05]  /*2830*/  HADD2 R9, R9, R64 ;  /* 0x0000004009097230 */ /* 0x000fca0000000000 */
[----:B------:R2:W-:Y:S06]  /*2840*/  STL [R1+0x4], R9 ;  /* 0x0000040901007387 */ /* 0x0005ec0000100800 */
[----:B------:R-:W-:-:S05]  /*2850*/  HADD2 R8, R12, R10 ;  /* 0x0000000a0c087230 */ /* 0x000fca0000000000 */
[----:B------:R3:W-:Y:S01]  /*2860*/  STL [R1], R8 ;  /* 0x0000000801007387 */ /* 0x0007e20000100800 */
[----:B0-----:R-:W-:Y:S02]  /*2870*/  F2FP.F16.E4M3.UNPACK_B R11, R15 ;  /* 0x0000000fff0b723e */ /* 0x001fe400020006ff */
[----:B-1----:R-:W-:Y:S02]  /*2880*/  F2FP.F16.E4M3.UNPACK_B R10, R14 ;  /* 0x0000000eff0a723e */ /* 0x002fe400020006ff */
[----:B--2---:R-:W-:Y:S02]  /*2890*/  F2FP.F16.E4M3.UNPACK_B R9, R18 ;  /* 0x00000012ff09723e */ /* 0x004fe400020006ff */
[----:B---3--:R-:W-:-:S07]  /*28a0*/  F2FP.F16.E4M3.UNPACK_B R8, R19 ;  /* 0x00000013ff08723e */ /* 0x008fce00020006ff */
[----:B------:R-:W-:Y:S01]  /*28b0*/  HMMA.16816.F16 R16, R8, R38, RZ ;  /* 0x000000260810723c */ /* 0x000fe200000008ff */
[----:B------:R-:W-:Y:S01]  /*28c0*/  HADD2 R76, R13, R21 ;  /* 0x000000150d4c7230 */ /* 0x000fe20000000000 */
[----:B------:R-:W-:Y:S02]  /*28d0*/  F2FP.F16.E4M3.UNPACK_B R15, R15.H1 ;  /* 0x0000000fff0f723e */ /* 0x000fe400030006ff */
[----:B------:R-:W-:Y:S02]  /*28e0*/  F2FP.F16.E4M3.UNPACK_B R12, R19.H1 ;  /* 0x00000013ff0c723e */ /* 0x000fe400030006ff */
[----:B------:R-:W-:Y:S02]  /*28f0*/  F2FP.F16.E4M3.UNPACK_B R13, R18.H1 ;  /* 0x00000012ff0d723e */ /* 0x000fe400030006ff */
[----:B------:R-:W-:-:S12]  /*2900*/  F2FP.F16.E4M3.UNPACK_B R14, R14.H1 ;  /* 0x0000000eff0e723e */ /* 0x000fd800030006ff */
[----:B------:R-:W-:Y:S01]  /*2910*/  HMMA.16816.F16 R16, R12, R24, R16 ;  /* 0x000000180c10723c */ /* 0x000fe20000000810 */
[----:B------:R-:W-:-:S07]  /*2920*/  IMAD.MOV.U32 R21, RZ, RZ, R73 ;  /* 0x000000ffff157224 */ /* 0x000fce00078e0049 */
        /* <DEDUP_REMOVED lines=15> */
[----:B------:R-:W3:Y:S01]  /*2a20*/  LDS R14, [R14+UR5] ;  /* 0x000000050e0e7984 */ /* 0x000ee20008000800 */
[----:B------:R-:W-:-:S03]  /*2a30*/  HADD2 R74, R72, R53 ;  /* 0x00000035484a7230 */ /* 0x000fc60000000000 */
[----:B------:R-:W-:Y:S02]  /*2a40*/  HADD2 R72, R8, R50 ;  /* 0x0000003208487230 */ /* 0x000fe40000000000 */
[----:B------:R-:W-:Y:S02]  /*2a50*/  HADD2 R71, R9, R20 ;  /* 0x0000001409477230 */ /* 0x000fe40000000000 */
[----:B------:R-:W-:Y:S02]  /*2a60*/  HADD2 R63, R16, R62 ;  /* 0x0000003e103f7230 */ /* 0x000fe40000000000 */
[----:B------:R-:W-:Y:S01]  /*2a70*/  HADD2 R62, R17, R54 ;  /* 0x00000036113e7230 */ /* 0x000fe20000000000 */
[----:B0-----:R-:W-:Y:S02]  /*2a80*/  F2FP.F16.E4M3.UNPACK_B R9, R13 ;  /* 0x0000000dff09723e */ /* 0x001fe400020006ff */
[----:B-1----:R-:W-:Y:S02]  /*2a90*/  F2FP.F16.E4M3.UNPACK_B R11, R15 ;  /* 0x0000000fff0b723e */ /* 0x002fe400020006ff */
[----:B--2---:R-:W-:-:S02]  /*2aa0*/  F2FP.F16.E4M3.UNPACK_B R8, R12 ;  /* 0x0000000cff08723e */ /* 0x004fc400020006ff */
[----:B---3--:R-:W-:-:S07]  /*2ab0*/  F2FP.F16.E4M3.UNPACK_B R10, R14 ;  /* 0x0000000eff0a723e */ /* 0x008fce00020006ff */
[C---:B------:R-:W-:Y:S08]  /*2ac0*/  HMMA.16816.F16 R68, R8.reuse, R38, RZ ;  /* 0x000000260844723c */ /* 0x040ff000000008ff */
[C---:B------:R-:W-:Y:S08]  /*2ad0*/  HMMA.16816.F16 R66, R8.reuse, R36, RZ ;  /* 0x000000240842723c */ /* 0x040ff000000008ff */
[----:B------:R-:W-:Y:S01]  /*2ae0*/  HMMA.16816.F16 R16, R8, R34, RZ ;  /* 0x000000220810723c */ /* 0x000fe200000008ff */
[----:B------:R-:W-:-:S02]  /*2af0*/  F2FP.F16.E4M3.UNPACK_B R13, R13.H1 ;  /* 0x0000000dff0d723e */ /* 0x000fc400030006ff */
[----:B------:R-:W-:Y:S02]  /*2b00*/  F2FP.F16.E4M3.UNPACK_B R15, R15.H1 ;  /* 0x0000000fff0f723e */ /* 0x000fe400030006ff */
[----:B------:R-:W-:Y:S02]  /*2b10*/  F2FP.F16.E4M3.UNPACK_B R12, R12.H1 ;  /* 0x0000000cff0c723e */ /* 0x000fe400030006ff */
[----:B------:R-:W-:-:S07]  /*2b20*/  F2FP.F16.E4M3.UNPACK_B R14, R14.H1 ;  /* 0x0000000eff0e723e */ /* 0x000fce00030006ff */
[C---:B------:R-:W-:Y:S08]  /*2b30*/  HMMA.16816.F16 R68, R12.reuse, R24, R68 ;  /* 0x000000180c44723c */ /* 0x040ff00000000844 */
[C---:B------:R-:W-:Y:S08]  /*2b40*/  HMMA.16816.F16 R66, R12.reuse, R22, R66 ;  /* 0x000000160c42723c */ /* 0x040ff00000000842 */
[----:B------:R-:W-:Y:S03]  /*2b50*/  HMMA.16816.F16 R16, R12, R26, R16 ;  /* 0x0000001a0c10723c */ /* 0x000fe60000000810 */
[----:B------:R-:W-:-:S08]  /*2b60*/  HADD2 R70, R68, R52 ;  /* 0x0000003444467230 */ /* 0x000fd00000000000 */
[----:B------:R-:W-:Y:S02]  /*2b70*/  HADD2 R68, R66, R46 ;  /* 0x0000002e42447230 */ /* 0x000fe40000000000 */
[----:B------:R-:W-:-:S06]  /*2b80*/  HADD2 R67, R67, R5 ;  /* 0x0000000543437230 */ /* 0x000fcc0000000000 */
[----:B------:R-:W-:Y:S02]  /*2b90*/  HADD2 R66, R16, R4 ;  /* 0x0000000410427230 */ /* 0x000fe40000000000 */
[----:B------:R-:W-:Y:S01]  /*2ba0*/  HMMA.16816.F16 R4, R8, R32, RZ ;  /* 0x000000200804723c */ /* 0x000fe200000008ff */
[C---:B------:R-:W-:Y:S02]  /*2bb0*/  VIADD R56, R2.reuse, 0x1800 ;  /* 0x0000180002387836 */ /* 0x040fe40000000000 */
[----:B------:R-:W-:Y:S01]  /*2bc0*/  VIADD R57, R2, 0x1c00 ;  /* 0x00001c0002397836 */ /* 0x000fe20000000000 */
[----:B------:R-:W0:-:S15]  /*2bd0*/  S2R R19, SR_TID.X ;  /* 0x0000000000137919 */ /* 0x000e1e0000002100 */
[----:B------:R-:W-:-:S01]  /*2be0*/  NOP ;  /* 0x0000000000007918 */ /* 0x000fc20000000000 */
[----:B------:R-:W-:Y:S01]  /*2bf0*/  HMMA.16816.F16 R4, R12, R42, R4 ;  /* 0x0000002a0c04723c */ /* 0x000fe20000000804 */
[CC--:B------:R-:W-:Y:S01]  /*2c00*/  LOP3.LUT R14, R56.reuse, R40.reuse, RZ, 0xfc, !PT ;  /* 0x00000028380e7212 */ /* 0x0c0fe200078efcff */
[----:B------:R-:W1:Y:S01]  /*2c10*/  LDS R13, [R41+UR5+0x1800] ;  /* 0x00180005290d7984 */ /* 0x000e620008000800 */
[----:B------:R-:W-:Y:S02]  /*2c20*/  LOP3.LUT R15, R57, R40, RZ, 0xfc, !PT ;  /* 0x00000028390f7212 */ /* 0x000fe400078efcff */
[----:B------:R-:W-:Y:S02]  /*2c30*/  LOP3.LUT R12, R56, 0x40, R58, 0xf6, !PT ;  /* 0x00000040380c7812 */ /* 0x000fe400078ef63a */
[----:B------:R-:W2:Y:S04]  /*2c40*/  LDS R14, [R14+UR5] ;  /* 0x000000050e0e7984 */ /* 0x000ea80008000800 */
[----:B------:R-:W3:Y:S04]  /*2c50*/  LDS R15, [R15+UR5] ;  /* 0x000000050f0f7984 */ /* 0x000ee80008000800 */
[----:B------:R-:W4:Y:S01]  /*2c60*/  LDS R12, [R12+UR5] ;  /* 0x000000050c0c7984 */ /* 0x000f220008000800 */
[----:B0-----:R-:W-:-:S02]  /*2c70*/  IMAD.SHL.U32 R18, R19, 0x4, RZ ;  /* 0x0000000413127824 */ /* 0x001fc400078e00ff */
[----:B------:R-:W-:Y:S01]  /*2c80*/  VIADD R51, R2, 0x400 ;  /* 0x0000040002337836 */ /* 0x000fe20000000000 */
[----:B------:R-:W-:Y:S02]  /*2c90*/  LOP3.LUT R19, R3, 0x70, RZ, 0xc0, !PT ;  /* 0x0000007003137812 */ /* 0x000fe400078ec0ff */
[----:B------:R-:W-:Y:S02]  /*2ca0*/  LOP3.LUT R18, R18, 0x70, RZ, 0xc0, !PT ;  /* 0x0000007012127812 */ /* 0x000fe400078ec0ff */
[----:B------:R-:W-:-:S06]  /*2cb0*/  LOP3.LUT R54, R0, 0x60, R19, 0xf6, !PT ;  /* 0x0000006000367812 */ /* 0x000fcc00078ef613 */
[----:B------:R-:W0:Y:S01]  /*2cc0*/  LDS R54, [R54+UR5+0x4000] ;  /* 0x0040000536367984 */ /* 0x000e220008000800 */
[----:B-1----:R-:W-:Y:S02]  /*2cd0*/  F2FP.F16.E4M3.UNPACK_B R9, R13 ;  /* 0x0000000dff09723e */ /* 0x002fe400020006ff */
[----:B--2---:R-:W-:Y:S02]  /*2ce0*/  F2FP.F16.E4M3.UNPACK_B R10, R14 ;  /* 0x0000000eff0a723e */ /* 0x004fe400020006ff */
[----:B---3--:R-:W-:Y:S02]  /*2cf0*/  F2FP.F16.E4M3.UNPACK_B R11, R15 ;  /* 0x0000000fff0b723e */ /* 0x008fe400020006ff */
[----:B----4-:R-:W-:-:S07]  /*2d00*/  F2FP.F16.E4M3.UNPACK_B R8, R12 ;  /* 0x0000000cff08723e */ /* 0x010fce00020006ff */
[C---:B------:R-:W-:Y:S08]  /*2d10*/  HMMA.16816.F16 R38, R8.reuse, R38, RZ ;  /* 0x000000260826723c */ /* 0x040ff000000008ff */
[C---:B------:R-:W-:Y:S08]  /*2d20*/  HMMA.16816.F16 R36, R8.reuse, R36, RZ ;  /* 0x000000240824723c */ /* 0x040ff000000008ff */
[----:B------:R-:W-:Y:S01]  /*2d30*/  HMMA.16816.F16 R52, R8, R34, RZ ;  /* 0x000000220834723c */ /* 0x000fe200000008ff */
[----:B------:R-:W-:-:S07]  /*2d40*/  LOP3.LUT R35, R51, 0x70, R7, 0xf4, !PT ;  /* 0x0000007033237812 */ /* 0x000fce00078ef407 */
[----:B------:R-:W-:Y:S01]  /*2d50*/  HMMA.16816.F16 R10, R8, R32, RZ ;  /* 0x00000020080a723c */ /* 0x000fe200000008ff */
[----:B------:R-:W-:Y:S01]  /*2d60*/  LOP3.LUT R8, R51, 0x60, R18, 0xf6, !PT ;  /* 0x0000006033087812 */ /* 0x000fe200078ef612 */
[----:B------:R-:W-:Y:S01]  /*2d70*/  HADD2 R9, R4, R44 ;  /* 0x0000002c04097230 */ /* 0x000fe20000000000 */
[C---:B------:R-:W-:Y:S01]  /*2d80*/  LOP3.LUT R51, R0.reuse, 0x70, R3, 0xf4, !PT ;  /* 0x0000007000337812 */ /* 0x040fe200078ef403 */
[----:B------:R-:W-:Y:S01]  /*2d90*/  VIADD R18, R0, 0x400 ;  /* 0x0000040000127836 */ /* 0x000fe20000000000 */
[C---:B------:R-:W-:Y:S01]  /*2da0*/  LOP3.LUT R4, R47.reuse, 0x60, R19, 0xf6, !PT ;  /* 0x000000602f047812 */ /* 0x040fe200078ef613 */
[----:B------:R-:W-:Y:S01]  /*2db0*/  LDS R35, [R35+UR5] ;  /* 0x0000000523237984 */ /* 0x000fe20008000800 */
[----:B------:R-:W-:-:S03]  /*2dc0*/  LOP3.LUT R0, R47, 0x70, R3, 0xf4, !PT ;  /* 0x000000702f007812 */ /* 0x000fc600078ef403 */
[----:B------:R-:W2:Y:S01]  /*2dd0*/  LDL.LU R47, [R1+0x48] ;  /* 0x00004800012f7983 */ /* 0x000ea20000300800 */
[C---:B------:R-:W-:Y:S02]  /*2de0*/  LOP3.LUT R50, R18.reuse, 0x60, R19, 0xf6, !PT ;  /* 0x0000006012327812 */ /* 0x040fe400078ef613 */
[----:B------:R-:W-:Y:S01]  /*2df0*/  LOP3.LUT R46, R18, 0x70, R3, 0xf4, !PT ;  /* 0x00000070122e7812 */ /* 0x000fe200078ef403 */
[----:B------:R-:W1:Y:S01]  /*2e00*/  LDS R51, [R51+UR5+0x4000] ;  /* 0x0040000533337984 */ /* 0x000e620008000800 */
[C---:B------:R-:W-:Y:S02]  /*2e10*/  LOP3.LUT R18, R21.reuse, 0x60, R19, 0xf6, !PT ;  /* 0x0000006015127812 */ /* 0x040fe400078ef613 */
[C---:B------:R-:W-:Y:S01]  /*2e20*/  LOP3.LUT R34, R2.reuse, 0x70, R7, 0xf4, !PT ;  /* 0x0000007002227812 */ /* 0x040fe200078ef407 */
[----:B------:R-:W-:Y:S01]  /*2e30*/  LDS R33, [R8+UR5] ;  /* 0x0000000508217984 */ /* 0x000fe20008000800 */
[----:B------:R-:W-:Y:S02]  /*2e40*/  LOP3.LUT R32, R2, 0x60, R58, 0xf6, !PT ;  /* 0x0000006002207812 */ /* 0x000fe400078ef63a */
[----:B------:R-:W-:Y:S01]  /*2e50*/  LOP3.LUT R19, R21, 0x70, R3, 0xf4, !PT ;  /* 0x0000007015137812 */ /* 0x000fe200078ef403 */
[----:B------:R-:W-:Y:S04]  /*2e60*/  LDS R50, [R50+UR5+0x4000] ;  /* 0x0040000532327984 */ /* 0x000fe80008000800 */
[----:B------:R-:W-:Y:S04]  /*2e70*/  LDS R32, [R32+UR5] ;  /* 0x0000000520207984 */ /* 0x000fe80008000800 */
[----:B------:R-:W-:Y:S04]  /*2e80*/  LDS R34, [R34+UR5] ;  /* 0x0000000522227984 */ /* 0x000fe80008000800 */
[----:B------:R-:W-:Y:S04]  /*2e90*/  LDS R46, [R46+UR5+0x4000] ;  /* 0x004000052e2e7984 */ /* 0x000fe80008000800 */
[----:B------:R-:W3:Y:S04]  /*2ea0*/  LDS R4, [R4+UR5+0x4000] ;  /* 0x0040000504047984 */ /* 0x000ee80008000800 */
[----:B------:R-:W4:Y:S04]  /*2eb0*/  LDS R0, [R0+UR5+0x4000] ;  /* 0x0040000500007984 */ /* 0x000f280008000800 */
[----:B------:R-:W5:Y:S04]  /*2ec0*/  LDS R18, [R18+UR5+0x4000] ;  /* 0x0040000512127984 */ /* 0x000f680008000800 */
[----:B------:R-:W5:Y:S01]  /*2ed0*/  LDS R19, [R19+UR5+0x4000] ;  /* 0x0040000513137984 */ /* 0x000f620008000800 */
[----:B------:R-:W-:-:S02]  /*2ee0*/  F2FP.F16.E4M3.UNPACK_B R13, R13.H1 ;  /* 0x0000000dff0d723e */ /* 0x000fc400030006ff */
[----:B------:R-:W-:Y:S02]  /*2ef0*/  F2FP.F16.E4M3.UNPACK_B R14, R14.H1 ;  /* 0x0000000eff0e723e */ /* 0x000fe400030006ff */
[----:B------:R-:W-:Y:S02]  /*2f00*/  F2FP.F16.E4M3.UNPACK_B R15, R15.H1 ;  /* 0x0000000fff0f723e */ /* 0x000fe400030006ff */
[----:B------:R-:W-:Y:S01]  /*2f10*/  F2FP.F16.E4M3.UNPACK_B R12, R12.H1 ;  /* 0x0000000cff0c723e */ /* 0x000fe200030006ff */
[----:B------:R-:W-:Y:S01]  /*2f20*/  HADD2 R60, R17, R45 ;  /* 0x0000002d113c7230 */ /* 0x000fe20000000000 */
[----:B0-----:R-:W-:Y:S02]  /*2f30*/  F2FP.F16.E4M3.UNPACK_B R40, R54 ;  /* 0x00000036ff28723e */ /* 0x001fe400020006ff */
[----:B-1----:R-:W-:-:S03]  /*2f40*/  F2FP.F16.E4M3.UNPACK_B R41, R51 ;  /* 0x00000033ff29723e */ /* 0x002fc600020006ff */
[----:B------:R-:W-:Y:S01]  /*2f50*/  HMMA.16816.F16 R2, R12, R24, R38 ;  /* 0x000000180c02723c */ /* 0x000fe20000000826 */
[----:B------:R-:W-:-:S07]  /*2f60*/  HADD2 R73, R73, R49 ;  /* 0x0000003149497230 */ /* 0x000fce0000000000 */
[----:B------:R-:W-:Y:S01]  /*2f70*/  HMMA.16816.F16 R44, R12, R22, R36 ;  /* 0x000000160c2c723c */ /* 0x000fe20000000824 */
[----:B---3--:R-:W-:-:S07]  /*2f80*/  F2FP.F16.E4M3.UNPACK_B R24, R4 ;  /* 0x00000004ff18723e */ /* 0x008fce00020006ff */
[C---:B------:R-:W-:Y:S01]  /*2f90*/  HMMA.16816.F16 R52, R12.reuse, R26, R52 ;  /* 0x0000001a0c34723c */ /* 0x040fe20000000834 */
[----:B------:R-:W-:Y:S02]  /*2fa0*/  F2FP.F16.E4M3.UNPACK_B R26, R50 ;  /* 0x00000032ff1a723e */ /* 0x000fe400020006ff */
[----:B------:R-:W-:Y:S02]  /*2fb0*/  F2FP.F16.E4M3.UNPACK_B R27, R46 ;  /* 0x0000002eff1b723e */ /* 0x000fe400020006ff */
[----:B----4-:R-:W-:Y:S02]  /*2fc0*/  F2FP.F16.E4M3.UNPACK_B R25, R0 ;  /* 0x00000000ff19723e */ /* 0x010fe400020006ff */
[----:B-----5:R-:W-:Y:S01]  /*2fd0*/  F2FP.F16.E4M3.UNPACK_B R22, R18 ;  /* 0x00000012ff16723e */ /* 0x020fe200020006ff */
[----:B------:R-:W-:Y:S01]  /*2fe0*/  HMMA.16816.F16 R42, R12, R42, R10 ;  /* 0x0000002a0c2a723c */ /* 0x000fe2000000080a */
[----:B------:R-:W-:Y:S02]  /*2ff0*/  F2FP.F16.E4M3.UNPACK_B R15, R35 ;  /* 0x00000023ff0f723e */ /* 0x000fe400020006ff */
[----:B------:R-:W-:-:S02]  /*3000*/  F2FP.F16.E4M3.UNPACK_B R12, R32 ;  /* 0x00000020ff0c723e */ /* 0x000fc400020006ff */
[----:B------:R-:W-:Y:S02]  /*3010*/  F2FP.F16.E4M3.UNPACK_B R14, R34 ;  /* 0x00000022ff0e723e */ /* 0x000fe400020006ff */
[----:B------:R-:W-:Y:S02]  /*3020*/  F2FP.F16.E4M3.UNPACK_B R13, R33 ;  /* 0x00000021ff0d723e */ /* 0x000fe400020006ff */
[----:B------:R-:W-:Y:S01]  /*3030*/  F2FP.F16.E4M3.UNPACK_B R23, R19 ;  /* 0x00000013ff17723e */ /* 0x000fe200020006ff */
[----:B------:R-:W-:-:S04]  /*3040*/  HADD2 R69, R69, R48 ;  /* 0x0000003045457230 */ /* 0x000fc80000000000 */
        /* <DEDUP_REMOVED lines=20> */
[----:B------:R-:W-:Y:S01]  /*3190*/  LOP3.LUT R32, R65, 0x70, R7, 0xf4, !PT ;  /* 0x0000007041207812 */ /* 0x000fe200078ef407 */
[----:B------:R-:W0:Y:S01]  /*31a0*/  LDS R34, [R8+UR5+0x800] ;  /* 0x0008000508227984 */ /* 0x000e220008000800 */
[----:B------:R-:W-:-:S02]  /*31b0*/  LOP3.LUT R35, R59, 0x60, R58, 0xf6, !PT ;  /* 0x000000603b237812 */ /* 0x000fc400078ef63a */
[----:B------:R-:W-:Y:S01]  /*31c0*/  LOP3.LUT R33, R59, 0x70, R7, 0xf4, !PT ;  /* 0x000000703b217812 */ /* 0x000fe200078ef407 */
[----:B------:R-:W-:Y:S01]  /*31d0*/  HADD2 R2, R2, R31 ;  /* 0x0000001f02027230 */ /* 0x000fe20000000000 */
[----:B------:R-:W1:Y:S04]  /*31e0*/  LDS R32, [R32+UR5] ;  /* 0x0000000520207984 */ /* 0x000e680008000800 */
[----:B------:R-:W-:Y:S04]  /*31f0*/  LDS R35, [R35+UR5] ;  /* 0x0000000523237984 */ /* 0x000fe80008000800 */
[----:B------:R-:W3:Y:S01]  /*3200*/  LDS R33, [R33+UR5] ;  /* 0x0000000521217984 */ /* 0x000ee20008000800 */
[----:B------:R-:W-:-:S02]  /*3210*/  HADD2 R3, R3, R30 ;  /* 0x0000001e03037230 */ /* 0x000fc40000000000 */
[----:B------:R-:W-:Y:S01]  /*3220*/  HADD2 R4, R44, R29 ;  /* 0x0000001d2c047230 */ /* 0x000fe20000000000 */
[----:B------:R-:W-:Y:S01]  /*3230*/  LDS R65, [R8+UR5+0x1000] ;  /* 0x0010000508417984 */ /* 0x000fe20008000800 */
[----:B0-----:R-:W-:Y:S02]  /*3240*/  F2FP.F16.E4M3.UNPACK_B R29, R34 ;  /* 0x00000022ff1d723e */ /* 0x001fe400020006ff */
[----:B-1----:R-:W-:Y:S02]  /*3250*/  F2FP.F16.E4M3.UNPACK_B R31, R32 ;  /* 0x00000020ff1f723e */ /* 0x002fe400020006ff */
[----:B---3--:R-:W-:Y:S01]  /*3260*/  F2FP.F16.E4M3.UNPACK_B R30, R33 ;  /* 0x00000021ff1e723e */ /* 0x008fe200020006ff */
[----:B------:R-:W-:Y:S02]  /*3270*/  HADD2 R6, R52, R6 ;  /* 0x0000000634067230 */ /* 0x000fe40000000000 */
[----:B--2---:R-:W-:Y:S02]  /*3280*/  HADD2 R0, R5, R47 ;  /* 0x0000002f05007230 */ /* 0x004fe40000000000 */
[----:B------:R-:W-:Y:S01]  /*3290*/  HADD2 R5, R45, R28 ;  /* 0x0000001c2d057230 */ /* 0x000fe20000000000 */
[----:B------:R-:W-:-:S07]  /*32a0*/  F2FP.F16.E4M3.UNPACK_B R28, R35 ;  /* 0x00000023ff1c723e */ /* 0x000fce00020006ff */
[C---:B------:R-:W-:Y:S08]  /*32b0*/  HMMA.16816.F16 R44, R28.reuse, R40, RZ ;  /* 0x000000281c2c723c */ /* 0x040ff000000008ff */
[C---:B------:R-:W-:Y:S08]  /*32c0*/  HMMA.16816.F16 R46, R28.reuse, R26, RZ ;  /* 0x0000001a1c2e723c */ /* 0x040ff000000008ff */
[C---:B------:R-:W-:Y:S08]  /*32d0*/  HMMA.16816.F16 R48, R28.reuse, R24, RZ ;  /* 0x000000181c30723c */ /* 0x040ff000000008ff */
[----:B------:R-:W-:Y:S01]  /*32e0*/  HMMA.16816.F16 R50, R28, R22, RZ ;  /* 0x000000161c32723c */ /* 0x000fe200000008ff */
[----:B------:R-:W-:-:S02]  /*32f0*/  F2FP.F16.E4M3.UNPACK_B R28, R35.H1 ;  /* 0x00000023ff1c723e */ /* 0x000fc400030006ff */
[--C-:B------:R-:W-:Y:S02]  /*3300*/  LOP3.LUT R35, R77, 0x70, R7.reuse, 0xf4, !PT ;  /* 0x000000704d237812 */ /* 0x100fe400078ef407 */
[C---:B------:R-:W-:Y:S02]  /*3310*/  LOP3.LUT R77, R61.reuse, 0x60, R58, 0xf6, !PT ;  /* 0x000000603d4d7812 */ /* 0x040fe400078ef63a */
[----:B------:R-:W-:Y:S02]  /*3320*/  LOP3.LUT R61, R61, 0x70, R7, 0xf4, !PT ;  /* 0x000000703d3d7812 */ /* 0x000fe400078ef407 */
[----:B------:R-:W0:Y:S04]  /*3330*/  LDS R35, [R35+UR5] ;  /* 0x0000000523237984 */ /* 0x000e280008000800 */
[----:B------:R-:W1:Y:S04]  /*3340*/  LDS R77, [R77+UR5] ;  /* 0x000000054d4d7984 */ /* 0x000e680008000800 */
[----:B------:R-:W2:Y:S01]  /*3350*/  LDS R61, [R61+UR5] ;  /* 0x000000053d3d7984 */ /* 0x000ea20008000800 */
[----:B------:R-:W-:-:S02]  /*3360*/  F2FP.F16.E4M3.UNPACK_B R29, R34.H1 ;  /* 0x00000022ff1d723e */ /* 0x000fc400030006ff */
[----:B------:R-:W-:Y:S02]  /*3370*/  F2FP.F16.E4M3.UNPACK_B R30, R33.H1 ;  /* 0x00000021ff1e723e */ /* 0x000fe400030006ff */
[----:B------:R-:W-:-:S07]  /*3380*/  F2FP.F16.E4M3.UNPACK_B R31, R32.H1 ;  /* 0x00000020ff1f723e */ /* 0x000fce00030006ff */
[----:B------:R-:W-:Y:S01]  /*3390*/  HMMA.16816.F16 R44, R28, R38, R44 ;  /* 0x000000261c2c723c */ /* 0x000fe2000000082c */
[----:B------:R-:W-:-:S07]  /*33a0*/  LOP3.LUT R33, R56, 0x70, R7, 0xf4, !PT ;  /* 0x0000007038217812 */ /* 0x000fce00078ef407 */
[----:B------:R-:W-:Y:S01]  /*33b0*/  HMMA.16816.F16 R46, R28, R36, R46 ;  /* 0x000000241c2e723c */ /* 0x000fe2000000082e */
[----:B------:R-:W-:-:S07]  /*33c0*/  LOP3.LUT R34, R57, 0x70, R7, 0xf4, !PT ;  /* 0x0000007039227812 */ /* 0x000fce00078ef407 */
[----:B------:R-:W-:Y:S01]  /*33d0*/  HMMA.16816.F16 R48, R28, R14, R48 ;  /* 0x0000000e1c30723c */ /* 0x000fe20000000830 */
[----:B------:R-:W-:-:S07]  /*33e0*/  LOP3.LUT R32, R56, 0x60, R58, 0xf6, !PT ;  /* 0x0000006038207812 */ /* 0x000fce00078ef63a */
[----:B------:R-:W-:Y:S01]  /*33f0*/  HMMA.16816.F16 R50, R28, R18, R50 ;  /* 0x000000121c32723c */ /* 0x000fe20000000832 */
[----:B0-----:R-:W-:Y:S01]  /*3400*/  F2FP.F16.E4M3.UNPACK_B R31, R35 ;  /* 0x00000023ff1f723e */ /* 0x001fe200020006ff */
[----:B------:R-:W-:Y:S01]  /*3410*/  HADD2 R7, R53, R55 ;  /* 0x0000003735077230 */ /* 0x000fe20000000000 */
[----:B-1----:R-:W-:Y:S01]  /*3420*/  F2FP.F16.E4M3.UNPACK_B R28, R77 ;  /* 0x0000004dff1c723e */ /* 0x002fe200020006ff */
[----:B------:R-:W0:Y:S01]  /*3430*/  LDS R32, [R32+UR5] ;  /* 0x0000000520207984 */ /* 0x000e220008000800 */
[----:B--2---:R-:W-:Y:S02]  /*3440*/  F2FP.F16.E4M3.UNPACK_B R30, R61 ;  /* 0x0000003dff1e723e */ /* 0x004fe400020006ff */
[----:B------:R-:W-:-:S07]  /*3450*/  F2FP.F16.E4M3.UNPACK_B R29, R65 ;  /* 0x00000041ff1d723e */ /* 0x000fce00020006ff */
[C---:B------:R-:W-:Y:S08]  /*3460*/  HMMA.16816.F16 R52, R28.reuse, R40, RZ ;  /* 0x000000281c34723c */ /* 0x040ff000000008ff */
[C---:B------:R-:W-:Y:S08]  /*3470*/  HMMA.16816.F16 R54, R28.reuse, R26, RZ ;  /* 0x0000001a1c36723c */ /* 0x040ff000000008ff */
[C---:B------:R-:W-:Y:S08]  /*3480*/  HMMA.16816.F16 R56, R28.reuse, R24, RZ ;  /* 0x000000181c38723c */ /* 0x040ff000000008ff */
[----:B------:R-:W-:Y:S01]  /*3490*/  HMMA.16816.F16 R58, R28, R22, RZ ;  /* 0x000000161c3a723c */ /* 0x000fe200000008ff */
[----:B------:R-:W-:-:S02]  /*34a0*/  F2FP.F16.E4M3.UNPACK_B R28, R77.H1 ;  /* 0x0000004dff1c723e */ /* 0x000fc400030006ff */
[----:B------:R-:W-:Y:S01]  /*34b0*/  F2FP.F16.E4M3.UNPACK_B R29, R65.H1 ;  /* 0x00000041ff1d723e */ /* 0x000fe200030006ff */
[----:B------:R-:W2:Y:S01]  /*34c0*/  LDL.LU R77, [R1] ;  /* 0x00000000014d7983 */ /* 0x000ea20000300800 */
[----:B------:R-:W-:Y:S02]  /*34d0*/  F2FP.F16.E4M3.UNPACK_B R30, R61.H1 ;  /* 0x0000003dff1e723e */ /* 0x000fe400030006ff */
[----:B------:R-:W-:Y:S01]  /*34e0*/  F2FP.F16.E4M3.UNPACK_B R31, R35.H1 ;  /* 0x00000023ff1f723e */ /* 0x000fe200030006ff */
[----:B------:R-:W3:Y:S04]  /*34f0*/  LDL.LU R65, [R1+0x4] ;  /* 0x0000040001417983 */ /* 0x000ee80000300800 */
[----:B------:R-:W-:Y:S02]  /*3500*/  LDS R35, [R34+UR5] ;  /* 0x0000000522237984 */ /* 0x000fe40008000800 */
[C---:B------:R-:W-:Y:S02]  /*3510*/  HMMA.16816.F16 R52, R28.reuse, R38, R52 ;  /* 0x000000261c34723c */ /* 0x040fe40000000834 */
[----:B------:R-:W4:Y:S06]  /*3520*/  LDL.LU R61, [R1+0x8] ;  /* 0x00000800013d7983 */ /* 0x000f2c0000300800 */
[C---:B------:R-:W-:Y:S08]  /*3530*/  HMMA.16816.F16 R54, R28.reuse, R36, R54 ;  /* 0x000000241c36723c */ /* 0x040ff00000000836 */
[C---:B------:R-:W-:Y:S08]  /*3540*/  HMMA.16816.F16 R56, R28.reuse, R14, R56 ;  /* 0x0000000e1c38723c */ /* 0x040ff00000000838 */
[----:B------:R-:W-:Y:S01]  /*3550*/  HMMA.16816.F16 R58, R28, R18, R58 ;  /* 0x000000121c3a723c */ /* 0x000fe2000000083a */
[----:B------:R-:W1:Y:S04]  /*3560*/  LDS R31, [R33+UR5] ;  /* 0x00000005211f7984 */ /* 0x000e680008000800 */
[----:B------:R5:W1:Y:S01]  /*3570*/  LDS R33, [R8+UR5+0x1800] ;  /* 0x0018000508217984 */ /* 0x000a620008000800 */
[----:B0-----:R-:W-:-:S02]  /*3580*/  F2FP.F16.E4M3.UNPACK_B R28, R32 ;  /* 0x00000020ff1c723e */ /* 0x001fc400020006ff */
[----:B------:R-:W-:Y:S01]  /*3590*/  F2FP.F16.E4M3.UNPACK_B R32, R32.H1 ;  /* 0x00000020ff20723e */ /* 0x000fe200030006ff */
[----:B-----5:R-:W5:Y:S01]  /*35a0*/  LDL.LU R8, [R1+0xc] ;  /* 0x00000c0001087983 */ /* 0x020f620000300800 */
[-C--:B-1----:R-:W-:Y:S02]  /*35b0*/  F2FP.F16.E4M3.UNPACK_B R30, R31.reuse ;  /* 0x0000001fff1e723e */ /* 0x082fe400020006ff */
[----:B------:R-:W-:Y:S02]  /*35c0*/  F2FP.F16.E4M3.UNPACK_B R34, R31.H1 ;  /* 0x0000001fff22723e */ /* 0x000fe400030006ff */
[----:B------:R-:W-:Y:S02]  /*35d0*/  F2FP.F16.E4M3.UNPACK_B R29, R33 ;  /* 0x00000021ff1d723e */ /* 0x000fe400020006ff */
[----:B------:R-:W-:-:S07]  /*35e0*/  F2FP.F16.E4M3.UNPACK_B R31, R35 ;  /* 0x00000023ff1f723e */ /* 0x000fce00020006ff */
[C---:B------:R-:W-:Y:S08]  /*35f0*/  HMMA.16816.F16 R40, R28.reuse, R40, RZ ;  /* 0x000000281c28723c */ /* 0x040ff000000008ff */
[----:B------:R-:W-:Y:S01]  /*3600*/  HMMA.16816.F16 R26, R28, R26, RZ ;  /* 0x0000001a1c1a723c */ /* 0x000fe200000008ff */
[----:B------:R-:W-:Y:S02]  /*3610*/  F2FP.F16.E4M3.UNPACK_B R33, R33.H1 ;  /* 0x00000021ff21723e */ /* 0x000fe400030006ff */
[----:B------:R-:W-:-:S05]  /*3620*/  F2FP.F16.E4M3.UNPACK_B R35, R35.H1 ;  /* 0x00000023ff23723e */ /* 0x000fca00030006ff */
[----:B------:R-:W-:Y:S08]  /*3630*/  HMMA.16816.F16 R24, R28, R24, RZ ;  /* 0x000000181c18723c */ /* 0x000ff000000008ff */
[C---:B------:R-:W-:Y:S01]  /*3640*/  HMMA.16816.F16 R38, R32.reuse, R38, R40 ;  /* 0x000000262026723c */ /* 0x040fe20000000828 */
[----:B------:R-:W2:Y:S04]  /*3650*/  LDL.LU R40, [R1+0x14] ;  /* 0x0000140001287983 */ /* 0x000ea80000300800 */
[----:B------:R-:W3:Y:S03]  /*3660*/  LDL.LU R41, [R1+0x10] ;  /* 0x0000100001297983 */ /* 0x000ee60000300800 */
[----:B------:R-:W-:Y:S01]  /*3670*/  HMMA.16816.F16 R36, R32, R36, R26 ;  /* 0x000000242024723c */ /* 0x000fe2000000081a */
[----:B------:R-:W4:Y:S04]  /*3680*/  LDL.LU R26, [R1+0x1c] ;  /* 0x00001c00011a7983 */ /* 0x000f280000300800 */
[----:B------:R-:W4:Y:S03]  /*3690*/  LDL.LU R27, [R1+0x18] ;  /* 0x00001800011b7983 */ /* 0x000f260000300800 */
[----:B------:R-:W-:Y:S01]  /*36a0*/  HMMA.16816.F16 R22, R28, R22, RZ ;  /* 0x000000161c16723c */ /* 0x000fe200000008ff */
[----:B------:R-:W4:Y:S04]  /*36b0*/  LDL.LU R31, [R1+0x20] ;  /* 0x00002000011f7983 */ /* 0x000f280000300800 */
[----:B------:R-:W4:Y:S04]  /*36c0*/  LDL.LU R28, [R1+0x34] ;  /* 0x00003400011c7983 */ /* 0x000f280000300800 */
[----:B------:R-:W4:Y:S04]  /*36d0*/  LDL.LU R29, [R1+0x44] ;  /* 0x00004400011d7983 */ /* 0x000f280000300800 */
[----:B------:R-:W4:Y:S01]  /*36e0*/  LDL.LU R30, [R1+0x40] ;  /* 0x00004000011e7983 */ /* 0x000f220000300800 */
[----:B------:R-:W-:Y:S01]  /*36f0*/  HADD2 R9, R58, R9 ;  /* 0x000000093a097230 */ /* 0x000fe20000000000 */
[----:B------:R-:W-:Y:S01]  /*3700*/  UIADD3 UR5, UPT, UPT, UR4, 0x70, URZ ;  /* 0x0000007004057890 */ /* 0x000fe2000fffe0ff */
[----:B------:R-:W-:-:S02]  /*3710*/  HADD2 R21, R21, R76 ;  /* 0x0000004c15157230 */ /* 0x000fc40000000000 */
[----:B------:R-:W-:Y:S02]  /*3720*/  HADD2 R48, R48, R74 ;  /* 0x0000004a30307230 */ /* 0x000fe40000000000 */
[----:B-----5:R-:W-:Y:S02]  /*3730*/  HADD2 R13, R13, R8 ;  /* 0x000000080d0d7230 */ /* 0x020fe40000000000 */
[----:B--2---:R-:W-:Y:S02]  /*3740*/  HADD2 R11, R11, R40 ;  /* 0x000000280b0b7230 */ /* 0x004fe40000000000 */
[----:B---3--:R-:W-:Y:S02]  /*3750*/  HADD2 R12, R12, R41 ;  /* 0x000000290c0c7230 */ /* 0x008fe40000000000 */
[----:B----4-:R-:W-:Y:S02]  /*3760*/  HADD2 R43, R43, R26 ;  /* 0x0000001a2b2b7230 */ /* 0x010fe40000000000 */
[----:B------:R-:W-:-:S02]  /*3770*/  HADD2 R10, R10, R27 ;  /* 0x0000001b0a0a7230 */ /* 0x000fc40000000000 */
[----:B------:R-:W-:Y:S02]  /*3780*/  HADD2 R42, R42, R31 ;  /* 0x0000001f2a2a7230 */ /* 0x000fe40000000000 */
[----:B------:R-:W2:Y:S04]  /*3790*/  LDL.LU R31, [R1+0x3c] ;  /* 0x00003c00011f7983 */ /* 0x000ea80000300800 */
[----:B------:R-:W3:Y:S04]  /*37a0*/  LDL.LU R26, [R1+0x38] ;  /* 0x00003800011a7983 */ /* 0x000ee80000300800 */
[----:B------:R-:W4:Y:S04]  /*37b0*/  LDL.LU R27, [R1+0x24] ;  /* 0x00002400011b7983 */ /* 0x000f280000300800 */
[----:B------:R-:W5:Y:S04]  /*37c0*/  LDL.LU R40, [R1+0x28] ;  /* 0x0000280001287983 */ /* 0x000f680000300800 */
[----:B------:R-:W5:Y:S04]  /*37d0*/  LDL.LU R41, [R1+0x2c] ;  /* 0x00002c0001297983 */ /* 0x000f680000300800 */
[----:B------:R-:W5:Y:S01]  /*37e0*/  LDL.LU R8, [R1+0x30] ;  /* 0x0000300001087983 */ /* 0x000f620000300800 */
[----:B------:R-:W-:Y:S01]  /*37f0*/  HMMA.16816.F16 R22, R32, R18, R22 ;  /* 0x000000122016723c */ /* 0x000fe20000000816 */
[----:B------:R-:W-:-:S02]  /*3800*/  HADD2 R18, R57, R60 ;  /* 0x0000003c39127230 */ /* 0x000fc40000000000 */
[----:B------:R-:W-:Y:S02]  /*3810*/  VIADD R28, R28, 0x80 ;  /* 0x000000801c1c7836 */ /* 0x000fe40000000000 */
[----:B------:R-:W-:Y:S02]  /*3820*/  VIADD R29, R29, 0x80 ;  /* 0x000000801d1d7836 */ /* 0x000fe40000000000 */
[----:B------:R-:W-:Y:S01]  /*3830*/  VIADD R30, R30, 0x80 ;  /* 0x000000801e1e7836 */ /* 0x000fe20000000000 */
[----:B------:R0:W-:Y:S04]  /*3840*/  STL [R1+0x4], R18 ;  /* 0x0000041201007387 */ /* 0x0001e80000100800 */
[----:B------:R0:W-:Y:S04]  /*3850*/  STL [R1], R9 ;  /* 0x0000000901007387 */ /* 0x0001e80000100800 */
[----:B------:R0:W-:Y:S04]  /*3860*/  STL [R1+0x34], R28 ;  /* 0x0000341c01007387 */ /* 0x0001e80000100800 */
[----:B------:R0:W-:Y:S04]  /*3870*/  STL [R1+0x44], R29 ;  /* 0x0000441d01007387 */ /* 0x0001e80000100800 */
[----:B------:R0:W-:Y:S01]  /*3880*/  STL [R1+0x40], R30 ;  /* 0x0000401e01007387 */ /* 0x0001e20000100800 */
[----:B------:R-:W-:Y:S01]  /*3890*/  HMMA.16816.F16 R14, R32, R14, R24 ;  /* 0x0000000e200e723c */ /* 0x000fe20000000818 */
[----:B------:R-:W-:Y:S01]  /*38a0*/  UISETP.GE.AND UP0, UPT, UR5, UR11, UPT ;  /* 0x0000000b0500728c */ /* 0x000fe2000bf06270 */
        /* <DEDUP_REMOVED lines=23> */
[----:B------:R-:W-:Y:S01]  /*3a20*/  HADD2 R74, R23, R43 ;  /* 0x0000002b174a7230 */ /* 0x000fe20000000000 */
[----:B------:R-:W-:Y:S01]  /*3a30*/  UIADD3 UR4, UPT, UPT, UR4, 0x80, URZ ;  /* 0x0000008004047890 */ /* 0x000fe2000fffe0ff */
[----:B------:R-:W-:Y:S01]  /*3a40*/  BAR.SYNC.DEFER_BLOCKING 0x0 ;  /* 0x0000000000007b1d */ /* 0x000fe20000010000 */
[----:B--2---:R-:W-:-:S02]  /*3a50*/  VIADD R31, R31, 0x80 ;  /* 0x000000801f1f7836 */ /* 0x004fc40000000000 */
[----:B---3--:R-:W-:-:S03]  /*3a60*/  VIADD R26, R26, 0x80 ;  /* 0x000000801a1a7836 */ /* 0x008fc60000000000 */
[----:B------:R0:W-:Y:S01]  /*3a70*/  STL [R1+0x3c], R31 ;  /* 0x00003c1f01007387 */ /* 0x0001e20000100800 */
[----:B----4-:R-:W-:-:S03]  /*3a80*/  VIADD R27, R27, 0x80 ;  /* 0x000000801b1b7836 */ /* 0x010fc60000000000 */
[----:B------:R0:W-:Y:S01]  /*3a90*/  STL [R1+0x38], R26 ;  /* 0x0000381a01007387 */ /* 0x0001e20000100800 */
[----:B-----5:R-:W-:-:S03]  /*3aa0*/  VIADD R40, R40, 0x80 ;  /* 0x0000008028287836 */ /* 0x020fc60000000000 */
[----:B------:R0:W-:Y:S01]  /*3ab0*/  STL [R1+0x24], R27 ;  /* 0x0000241b01007387 */ /* 0x0001e20000100800 */
[----:B------:R-:W-:Y:S02]  /*3ac0*/  VIADD R41, R41, 0x80 ;  /* 0x0000008029297836 */ /* 0x000fe40000000000 */
[----:B------:R-:W-:Y:S01]  /*3ad0*/  VIADD R8, R8, 0x80 ;  /* 0x0000008008087836 */ /* 0x000fe20000000000 */
[----:B------:R0:W-:Y:S04]  /*3ae0*/  STL [R1+0x28], R40 ;  /* 0x0000282801007387 */ /* 0x0001e80000100800 */
[----:B------:R0:W-:Y:S04]  /*3af0*/  STL [R1+0x30], R8 ;  /* 0x0000300801007387 */ /* 0x0001e80000100800 */
[----:B------:R0:W-:Y:S01]  /*3b00*/  STL [R1+0x2c], R41 ;  /* 0x00002c2901007387 */ /* 0x0001e20000100800 */
[----:B------:R-:W-:Y:S05]  /*3b10*/  BRA.U !UP0, `(.L_x_4) ;  /* 0xffffffc908347547 */ /* 0x000fea000b83ffff */
.L_x_3:
[----:B0-----:R-:W2:Y:S01]  /*3b20*/  LDL.LU R26, [R1] ;  /* 0x00000000011a7983 */ /* 0x001ea20000300800 */
[----:B------:R-:W0:Y:S01]  /*3b30*/  LDC.64 R2, c[0x0][0x398] ;  /* 0x0000e600ff027b82 */ /* 0x000e220000000a00 */
[----:B------:R-:W3:Y:S02]  /*3b40*/  LDCU.64 UR4, c[0x0][0x390] ;  /* 0x00007200ff0477ac */ /* 0x000ee40008000a00 */
[----:B------:R-:W4:Y:S01]  /*3b50*/  LDL.LU R28, [R1+0x4] ;  /* 0x00000400011c7983 */ /* 0x000f220000300800 */
[----:B------:R-:W5:Y:S01]  /*3b60*/  S2R R6, SR_TID.X ;  /* 0x0000000000067919 */ /* 0x000f620000002100 */
[----:B------:R-:W1:Y:S01]  /*3b70*/  S2R R5, SR_CTAID.Y ;  /* 0x0000000000057919 */ /* 0x000e620000002600 */
[----:B------:R-:W3:Y:S01]  /*3b80*/  S2R R8, SR_CTAID.X ;  /* 0x0000000000087919 */ /* 0x000ee20000002500 */
[C---:B-----5:R-:W-:Y:S01]  /*3b90*/  LOP3.LUT R0, R6.reuse, 0x60, RZ, 0xc0, !PT ;  /* 0x0000006006007812 */ /* 0x060fe200078ec0ff */
[----:B------:R-:W-:Y:S01]  /*3ba0*/  IMAD.SHL.U32 R4, R6, 0x2, RZ ;  /* 0x0000000206047824 */ /* 0x000fe200078e00ff */
[----:B------:R-:W-:-:S02]  /*3bb0*/  SHF.R.U32.HI R7, RZ, 0x1, R6 ;  /* 0x00000001ff077819 */ /* 0x000fc40000011606 */
[----:B------:R-:W-:Y:S01]  /*3bc0*/  SHF.R.U32.HI R6, RZ, 0x2, R6 ;  /* 0x00000002ff067819 */ /* 0x000fe20000011606 */
[----:B-1----:R-:W-:Y:S01]  /*3bd0*/  IMAD R0, R5, 0x80, R0 ;  /* 0x0000008005007824 */ /* 0x002fe200078e0200 */
[----:B------:R-:W-:Y:S02]  /*3be0*/  LOP3.LUT R5, R4, 0x6, RZ, 0xc0, !PT ;  /* 0x0000000604057812 */ /* 0x000fe400078ec0ff */
[----:B------:R-:W-:Y:S02]  /*3bf0*/  LOP3.LUT R7, R7, 0x40, RZ, 0xc0, !PT ;  /* 0x0000004007077812 */ /* 0x000fe400078ec0ff */
[----:B------:R-:W-:Y:S01]  /*3c00*/  LOP3.LUT R6, R6, 0x7, RZ, 0xc0, !PT ;  /* 0x0000000706067812 */ /* 0x000fe200078ec0ff */
[----:B------:R-:W-:Y:S02]  /*3c10*/  IMAD.IADD R0, R0, 0x1, R5 ;  /* 0x0000000100007824 */ /* 0x000fe400078e0205 */
[----:B---3--:R-:W-:Y:S02]  /*3c20*/  IMAD R19, R8, 0x80, R7 ;  /* 0x0000008008137824 */ /* 0x008fe400078e0207 */
[----:B------:R-:W-:-:S02]  /*3c30*/  VIADD R4, R0, 0x1 ;  /* 0x0000000100047836 */ /* 0x000fc40000000000 */
[----:B------:R-:W-:Y:S02]  /*3c40*/  IMAD.IADD R19, R6, 0x1, R19 ;  /* 0x0000000106137824 */ /* 0x000fe400078e0213 */
[----:B------:R-:W-:Y:S01]  /*3c50*/  VIADD R14, R0, 0x9 ;  /* 0x00000009000e7836 */ /* 0x000fe20000000000 */
[CC--:B0-----:R-:W-:Y:S01]  /*3c60*/  ISETP.GE.AND P1, PT, R4.reuse, R3.reuse, PT ;  /* 0x000000030400720c */ /* 0x0c1fe20003f26270 */
[C---:B------:R-:W-:Y:S01]  /*3c70*/  VIADD R23, R19.reuse, 0x8 ;  /* 0x0000000813177836 */ /* 0x040fe20000000000 */
[-C--:B------:R-:W-:Y:S01]  /*3c80*/  ISETP.GE.AND P3, PT, R4, R3.reuse, PT ;  /* 0x000000030400720c */ /* 0x080fe20003f66270 */
[C---:B------:R-:W-:Y:S01]  /*3c90*/  IMAD R18, R19.reuse, R3, RZ ;  /* 0x0000000313127224 */ /* 0x040fe200078e02ff */
[CC--:B------:R-:W-:Y:S01]  /*3ca0*/  ISETP.LT.AND P1, PT, R19.reuse, R2.reuse, !P1 ;  /* 0x000000021300720c */ /* 0x0c0fe20004f21270 */
[----:B------:R-:W-:Y:S01]  /*3cb0*/  VIADD R27, R19, 0x18 ;  /* 0x00000018131b7836 */ /* 0x000fe20000000000 */
[----:B------:R-:W-:Y:S01]  /*3cc0*/  ISETP.GE.OR P4, PT, R23, R2, P3 ;  /* 0x000000021700720c */ /* 0x000fe20001f86670 */
[----:B------:R-:W-:Y:S01]  /*3cd0*/  IMAD R25, R3, 0x8, R18 ;  /* 0x0000000803197824 */ /* 0x000fe200078e0212 */
[----:B------:R-:W-:-:S04]  /*3ce0*/  IADD3 R22, P0, PT, R0, R18, RZ ;  /* 0x0000001200167210 */ /* 0x000fc80007f1e0ff */
[----:B------:R-:W-:-:S05]  /*3cf0*/  LEA R4, P2, R22, UR4, 0x1 ;  /* 0x0000000416047c11 */ /* 0x000fca000f8408ff */
[----:B------:R-:W0:Y:S01]  /*3d00*/  @P1 LDC.64 R8, c[0x0][0x390] ;  /* 0x0000e400ff081b82 */ /* 0x000e220000000a00 */
[C---:B------:R-:W-:Y:S02]  /*3d10*/  @P1 IMAD.IADD R5, R0.reuse, 0x1, R18 ;  /* 0x0000000100051824 */ /* 0x040fe400078e0212 */
[----:B------:R-:W-:-:S05]  /*3d20*/  @!P4 IMAD.IADD R15, R0, 0x1, R25 ;  /* 0x00000001000fc824 */ /* 0x000fca00078e0219 */
[----:B------:R-:W1:Y:S01]  /*3d30*/  @!P4 LDC.64 R6, c[0x0][0x390] ;  /* 0x0000e400ff06cb82 */ /* 0x000e620000000a00 */
[----:B0-----:R-:W-:Y:S01]  /*3d40*/  @P1 IMAD.WIDE R8, R5, 0x2, R8 ;  /* 0x0000000205081825 */ /* 0x001fe200078e0208 */
[----:B------:R-:W-:Y:S02]  /*3d50*/  LEA.HI.X.SX32 R5, R18, RZ, 0x1, P0 ;  /* 0x000000ff12057211 */ /* 0x000fe400000f0eff */
[----:B------:R-:W-:Y:S02]  /*3d60*/  ISETP.GE.AND P0, PT, R14, R3, PT ;  /* 0x000000030e00720c */ /* 0x000fe40003f06270 */
[----:B------:R0:W-:Y:S01]  /*3d70*/  @P1 STG.E desc[UR8][R8.64], R10 ;  /* 0x0000000a08001986 */ /* 0x0001e2000c101908 */
[----:B------:R-:W-:Y:S02]  /*3d80*/  IADD3 R24, P1, PT, R0, R25, RZ ;  /* 0x0000001900187210 */ /* 0x000fe40007f3e0ff */
[----:B------:R-:W-:Y:S01]  /*3d90*/  LEA.HI.X R5, R22, UR5, R5, 0x1, P2 ;  /* 0x0000000516057c11 */ /* 0x000fe200090f0c05 */
[----:B------:R-:W-:Y:S01]  /*3da0*/  VIADD R22, R0, 0x11 ;  /* 0x0000001100167836 */ /* 0x000fe20000000000 */
[----:B------:R-:W-:Y:S01]  /*3db0*/  ISETP.GE.OR P6, PT, R19, R2, P0 ;  /* 0x000000021300720c */ /* 0x000fe200007c6670 */
        /* <DEDUP_REMOVED lines=8> */
[----:B0-----:R-:W-:Y:S01]  /*3e40*/  VIADD R8, R0, 0x19 ;  /* 0x0000001900087836 */ /* 0x001fe20000000000 */
[-C--:B------:R-:W-:Y:S01]  /*3e50*/  ISETP.GE.OR P1, PT, R19, R2.reuse, P2 ;  /* 0x000000021300720c */ /* 0x080fe20001726670 */
[----:B------:R-:W-:Y:S01]  /*3e60*/  @!P6 STG.E desc[UR8][R4.64+0x10], R12 ;  /* 0x0000100c0400e986 */ /* 0x000fe2000c101908 */
[----:B------:R-:W-:-:S02]  /*3e70*/  ISETP.GE.OR P6, PT, R23, R2, P2 ;  /* 0x000000021700720c */ /* 0x000fc400017c6670 */
[----:B------:R-:W-:-:S07]  /*3e80*/  ISETP.GE.OR P4, PT, R25, R2, P3 ;  /* 0x000000021900720c */ /* 0x000fce0001f86670 */
[----:B------:R0:W-:Y:S01]  /*3e90*/  @!P5 STG.E desc[UR8][R6.64+0x10], R13 ;  /* 0x0000100d0600d986 */ /* 0x0001e2000c101908 */
[----:B------:R-:W-:-:S03]  /*3ea0*/  ISETP.GE.OR P5, PT, R27, R2, P3 ;  /* 0x000000021b00720c */ /* 0x000fc60001fa6670 */
[----:B------:R-:W-:Y:S01]  /*3eb0*/  @!P1 STG.E desc[UR8][R4.64+0x20], R16 ;  /* 0x0000201004009986 */ /* 0x000fe2000c101908 */
[----:B------:R-:W-:Y:S01]  /*3ec0*/  ISETP.GE.AND P1, PT, R8, R3, PT ;  /* 0x000000030800720c */ /* 0x000fe20003f26270 */
[----:B-1----:R-:W1:Y:S02]  /*3ed0*/  @!P4 LDC.64 R10, c[0x0][0x390] ;  /* 0x0000e400ff0acb82 */ /* 0x002e640000000a00 */
[----:B------:R-:W-:Y:S01]  /*3ee0*/  @!P6 STG.E desc[UR8][R6.64+0x20], R65 ;  /* 0x000020410600e986 */ /* 0x000fe2000c101908 */
[----:B------:R-:W-:Y:S01]  /*3ef0*/  ISETP.GE.OR P6, PT, R19, R2, P1 ;  /* 0x000000021300720c */ /* 0x000fe20000fc6670 */
[----:B0-----:R-:W-:-:S04]  /*3f00*/  IMAD R13, R3, 0x10, R18 ;  /* 0x00000010030d7824 */ /* 0x001fc800078e0212 */
[----:B------:R-:W0:Y:S01]  /*3f10*/  @!P5 LDC.64 R8, c[0x0][0x390] ;  /* 0x0000e400ff08db82 */ /* 0x000e220000000a00 */
[C---:B------:R-:W-:Y:S02]  /*3f20*/  IMAD R18, R3.reuse, 0x20, R18 ;  /* 0x0000002003127824 */ /* 0x040fe400078e0212 */
[----:B------:R-:W-:-:S04]  /*3f30*/  IMAD R15, R3, 0x8, R13 ;  /* 0x00000008030f7824 */ /* 0x000fc800078e020d */
[C---:B------:R-:W-:Y:S01]  /*3f40*/  @!P5 IMAD.IADD R29, R0.reuse, 0x1, R15 ;  /* 0x00000001001dd824 */ /* 0x040fe200078e020f */
[----:B------:R3:W-:Y:S01]  /*3f50*/  @!P6 STG.E desc[UR8][R4.64+0x30], R61 ;  /* 0x0000303d0400e986 */ /* 0x0007e2000c101908 */
[----:B------:R-:W-:Y:S01]  /*3f60*/  ISETP.GE.OR P6, PT, R23, R2, P1 ;  /* 0x000000021700720c */ /* 0x000fe20000fc6670 */
[----:B------:R-:W-:-:S04]  /*3f70*/  @!P4 IMAD.IADD R23, R0, 0x1, R13 ;  /* 0x000000010017c824 */ /* 0x000fc800078e020d */
[----:B-1----:R-:W-:-:S04]  /*3f80*/  @!P4 IMAD.WIDE R10, R23, 0x2, R10 ;  /* 0x00000002170ac825 */ /* 0x002fc800078e020a */
[----:B------:R-:W-:-:S04]  /*3f90*/  VIADD R23, R19, 0x30 ;  /* 0x0000003013177836 */ /* 0x000fc80000000000 */
[----:B------:R1:W-:Y:S01]  /*3fa0*/  @!P6 STG.E desc[UR8][R6.64+0x30], R21 ;  /* 0x000030150600e986 */ /* 0x0003e2000c101908 */
[----:B------:R-:W-:Y:S01]  /*3fb0*/  IADD3 R12, P6, PT, R0, R13, RZ ;  /* 0x0000000d000c7210 */ /* 0x000fe20007fde0ff */
[----:B0-----:R-:W-:Y:S02]  /*3fc0*/  @!P5 IMAD.WIDE R8, R29, 0x2, R8 ;  /* 0x000000021d08d825 */ /* 0x001fe400078e0208 */
[----:B------:R0:W-:Y:S01]  /*3fd0*/  @!P4 STG.E desc[UR8][R10.64], R17 ;  /* 0x000000110a00c986 */ /* 0x0001e2000c101908 */
[-C--:B------:R-:W-:Y:S02]  /*3fe0*/  ISETP.GE.OR P4, PT, R25, R2.reuse, P0 ;  /* 0x000000021900720c */ /* 0x080fe40000786670 */
[----:B------:R-:W-:Y:S01]  /*3ff0*/  LEA.HI.X.SX32 R13, R13, RZ, 0x1, P6 ;  /* 0x000000ff0d0d7211 */ /* 0x000fe200030f0eff */
[----:B------:R5:W-:Y:S01]  /*4000*/  @!P5 STG.E desc[UR8][R8.64], R64 ;  /* 0x000000400800d986 */ /* 0x000be2000c101908 */
[C---:B---3--:R-:W-:Y:S02]  /*4010*/  LEA R4, P6, R12.reuse, UR4, 0x1 ;  /* 0x000000040c047c11 */ /* 0x048fe4000f8c08ff */
[----:B------:R-:W-:Y:S01]  /*4020*/  ISETP.GE.OR P5, PT, R27, R2, P0 ;  /* 0x000000021b00720c */ /* 0x000fe200007a6670 */
[----:B-1----:R-:W-:Y:S01]  /*4030*/  VIADD R21, R19, 0x28 ;  /* 0x0000002813157836 */ /* 0x002fe20000000000 */
[----:B------:R-:W-:-:S02]  /*4040*/  LEA.HI.X R5, R12, UR5, R13, 0x1, P6 ;  /* 0x000000050c057c11 */ /* 0x000fc4000b0f0c0d */
[----:B------:R-:W-:Y:S01]  /*4050*/  IADD3 R12, P6, PT, R0, R15, RZ ;  /* 0x0000000f000c7210 */ /* 0x000fe20007fde0ff */
[----:B0-----:R-:W-:Y:S02]  /*4060*/  VIADD R17, R19, 0x20 ;  /* 0x0000002013117836 */ /* 0x001fe40000000000 */
[----:B------:R-:W-:Y:S01]  /*4070*/  @!P4 STG.E desc[UR8][R4.64+0x10], R63 ;  /* 0x0000103f0400c986 */ /* 0x000fe2000c101908 */
[----:B------:R-:W-:Y:S01]  /*4080*/  LEA.HI.X.SX32 R15, R15, RZ, 0x1, P6 ;  /* 0x000000ff0f0f7211 */ /* 0x000fe200030f0eff */
[----:B------:R-:W-:Y:S01]  /*4090*/  VIADD R19, R19, 0x38 ;  /* 0x0000003813137836 */ /* 0x000fe20000000000 */
[C---:B------:R-:W-:Y:S02]  /*40a0*/  LEA R6, P4, R12.reuse, UR4, 0x1 ;  /* 0x000000040c067c11 */ /* 0x040fe4000f8808ff */
[-C--:B------:R-:W-:Y:S02]  /*40b0*/  ISETP.GE.OR P6, PT, R25, R2.reuse, P2 ;  /* 0x000000021900720c */ /* 0x080fe400017c6670 */
[----:B------:R-:W-:Y:S01]  /*40c0*/  LEA.HI.X R7, R12, UR5, R15, 0x1, P4 ;  /* 0x000000050c077c11 */ /* 0x000fe2000a0f0c0f */
[----:B------:R-:W-:Y:S01]  /*40d0*/  IMAD R15, R3, 0x8, R18 ;  /* 0x00000008030f7824 */ /* 0x000fe200078e0212 */
[----:B------:R-:W-:-:S03]  /*40e0*/  ISETP.GE.OR P4, PT, R27, R2, P2 ;  /* 0x000000021b00720c */ /* 0x000fc60001786670 */
[----:B------:R-:W-:Y:S01]  /*40f0*/  @!P5 STG.E desc[UR8][R6.64+0x10], R62 ;  /* 0x0000103e0600d986 */ /* 0x000fe2000c101908 */
[----:B------:R-:W-:-:S05]  /*4100*/  ISETP.GE.OR P5, PT, R17, R2, P3 ;  /* 0x000000021100720c */ /* 0x000fca0001fa6670 */
[----:B------:R-:W-:Y:S01]  /*4110*/  @!P6 STG.E desc[UR8][R4.64+0x20], R48 ;  /* 0x000020300400e986 */ /* 0x000fe2000c101908 */
[----:B------:R-:W-:-:S03]  /*4120*/  ISETP.GE.OR P6, PT, R25, R2, P1 ;  /* 0x000000021900720c */ /* 0x000fc60000fc6670 */
[----:B------:R-:W-:Y:S01]  /*4130*/  @!P4 STG.E desc[UR8][R6.64+0x20], R49 ;  /* 0x000020310600c986 */ /* 0x000fe2000c101908 */
[----:B------:R-:W-:-:S03]  /*4140*/  ISETP.GE.OR P4, PT, R21, R2, P3 ;  /* 0x000000021500720c */ /* 0x000fc60001f86670 */
[----:B-----5:R-:W0:Y:S01]  /*4150*/  @!P5 LDC.64 R8, c[0x0][0x390] ;  /* 0x0000e400ff08db82 */ /* 0x020e220000000a00 */
[----:B------:R-:W-:-:S05]  /*4160*/  @!P5 IMAD.IADD R11, R0, 0x1, R18 ;  /* 0x00000001000bd824 */ /* 0x000fca00078e0212 */
[----:B------:R1:W-:Y:S01]  /*4170*/  @!P6 STG.E desc[UR8][R4.64+0x30], R50 ;  /* 0x000030320400e986 */ /* 0x0003e2000c101908 */
[----:B------:R-:W-:-:S03]  /*4180*/  ISETP.GE.OR P6, PT, R27, R2, P1 ;  /* 0x000000021b00720c */ /* 0x000fc60000fc6670 */
[----:B------:R-:W3:Y:S01]  /*4190*/  @!P4 LDC.64 R12, c[0x0][0x390] ;  /* 0x0000e400ff0ccb82 */ /* 0x000ee20000000a00 */
[----:B-1----:R-:W-:-:S09]  /*41a0*/  @!P4 IMAD.IADD R5, R0, 0x1, R15 ;  /* 0x000000010005c824 */ /* 0x002fd200078e020f */
        /* <DEDUP_REMOVED lines=15> */
[----:B------:R-:W-:Y:S01]  /*42a0*/  @!P5 STG.E desc[UR8][R10.64+0x10], R54 ;  /* 0x000010360a00d986 */ /* 0x000fe2000c101908 */
[-C--:B------:R-:W-:Y:S02]  /*42b0*/  ISETP.GE.OR P5, PT, R23, R2.reuse, P3 ;  /* 0x000000021700720c */ /* 0x080fe40001fa6670 */
[----:B------:R-:W-:-:S02]  /*42c0*/  ISETP.GE.OR P6, PT, R17, R2, P2 ;  /* 0x000000021100720c */ /* 0x000fc400017c6670 */
[----:B------:R-:W-:Y:S01]  /*42d0*/  ISETP.GE.OR P3, PT, R19, R2, P3 ;  /* 0x000000021300720c */ /* 0x000fe20001f66670 */
[----:B0-----:R-:W-:-:S04]  /*42e0*/  IMAD R7, R3, 0x10, R18 ;  /* 0x0000001003077824 */ /* 0x001fc800078e0212 */
[----:B------:R-:W-:Y:S01]  /*42f0*/  @!P4 STG.E desc[UR8][R4.64+0x10], R68 ;  /* 0x000010440400c986 */ /* 0x000fe2000c101908 */
[-C--:B------:R-:W-:Y:S01]  /*4300*/  ISETP.GE.OR P4, PT, R17, R2.reuse, P1 ;  /* 0x000000021100720c */ /* 0x080fe20000f86670 */
[--C-:B------:R-:W-:Y:S02]  /*4310*/  IMAD R3, R3, 0x8, R7.reuse ;  /* 0x0000000803037824 */ /* 0x100fe400078e0207 */
[----:B------:R-:W0:Y:S01]  /*4320*/  @!P5 LDC.64 R8, c[0x0][0x390] ;  /* 0x0000e400ff08db82 */ /* 0x000e220000000a00 */
[C---:B------:R-:W-:Y:S01]  /*4330*/  @!P5 IMAD.IADD R13, R0.reuse, 0x1, R7 ;  /* 0x00000001000dd824 */ /* 0x040fe200078e0207 */
[----:B------:R-:W-:Y:S01]  /*4340*/  @!P6 STG.E desc[UR8][R10.64+0x20], R66 ;  /* 0x000020420a00e986 */ /* 0x000fe2000c101908 */
[----:B------:R-:W-:Y:S01]  /*4350*/  ISETP.GE.OR P6, PT, R21, R2, P2 ;  /* 0x000000021500720c */ /* 0x000fe200017c6670 */
[----:B------:R-:W-:-:S04]  /*4360*/  @!P3 IMAD.IADD R17, R0, 0x1, R3 ;  /* 0x000000010011b824 */ /* 0x000fc800078e0203 */
[----:B------:R-:W1:Y:S08]  /*4370*/  @!P3 LDC.64 R14, c[0x0][0x390] ;  /* 0x0000e400ff0ebb82 */ /* 0x000e700000000a00 */
[----:B----4-:R-:W-:Y:S01]  /*4380*/  @!P6 STG.E desc[UR8][R4.64+0x20], R28 ;  /* 0x0000201c0400e986 */ /* 0x010fe2000c101908 */
[----:B------:R-:W-:-:S03]  /*4390*/  ISETP.GE.OR P6, PT, R21, R2, P1 ;  /* 0x000000021500720c */ /* 0x000fc60000fc6670 */
[----:B--2---:R2:W-:Y:S01]  /*43a0*/  @!P4 STG.E desc[UR8][R10.64+0x30], R26 ;  /* 0x0000301a0a00c986 */ /* 0x0045e2000c101908 */
[----:B------:R-:W-:-:S04]  /*43b0*/  IADD3 R16, P4, PT, R0, R7, RZ ;  /* 0x0000000700107210 */ /* 0x000fc80007f9e0ff */
[----:B------:R-:W-:Y:S01]  /*43c0*/  LEA.HI.X.SX32 R21, R7, RZ, 0x1, P4 ;  /* 0x000000ff07157211 */ /* 0x000fe200020f0eff */
[----:B0-----:R-:W-:Y:S01]  /*43d0*/  @!P5 IMAD.WIDE R6, R13, 0x2, R8 ;  /* 0x000000020d06d825 */ /* 0x001fe200078e0208 */
[----:B------:R-:W-:-:S03]  /*43e0*/  LEA R12, P4, R16, UR4, 0x1 ;  /* 0x00000004100c7c11 */ /* 0x000fc6000f8808ff */
[----:B-1----:R-:W-:Y:S01]  /*43f0*/  @!P3 IMAD.WIDE R8, R17, 0x2, R14 ;  /* 0x000000021108b825 */ /* 0x002fe200078e020e */
[----:B------:R0:W-:Y:S01]  /*4400*/  @!P6 STG.E desc[UR8][R4.64+0x30], R77 ;  /* 0x0000304d0400e986 */ /* 0x0001e2000c101908 */
[----:B------:R-:W-:Y:S02]  /*4410*/  LEA.HI.X R13, R16, UR5, R21, 0x1, P4 ;  /* 0x00000005100d7c11 */ /* 0x000fe4000a0f0c15 */
[-C--:B------:R-:W-:Y:S01]  /*4420*/  ISETP.GE.OR P4, PT, R23, R2.reuse, P0 ;  /* 0x000000021700720c */ /* 0x080fe20000786670 */
[----:B------:R0:W-:Y:S01]  /*4430*/  @!P5 STG.E desc[UR8][R6.64], R76 ;  /* 0x0000004c0600d986 */ /* 0x0001e2000c101908 */
[----:B------:R-:W-:Y:S02]  /*4440*/  IADD3 R0, P5, PT, R0, R3, RZ ;  /* 0x0000000300007210 */ /* 0x000fe40007fbe0ff */
[-C--:B------:R-:W-:Y:S01]  /*4450*/  ISETP.GE.OR P0, PT, R19, R2.reuse, P0 ;  /* 0x000000021300720c */ /* 0x080fe20000706670 */
[----:B------:R0:W-:Y:S01]  /*4460*/  @!P3 STG.E desc[UR8][R8.64], R75 ;  /* 0x0000004b0800b986 */ /* 0x0001e2000c101908 */
[----:B------:R-:W-:-:S02]  /*4470*/  ISETP.GE.OR P6, PT, R23, R2, P2 ;  /* 0x000000021700720c */ /* 0x000fc400017c6670 */
[-C--:B------:R-:W-:Y:S02]  /*4480*/  ISETP.GE.OR P2, PT, R19, R2.reuse, P2 ;  /* 0x000000021300720c */ /* 0x080fe40001746670 */
[-C--:B------:R-:W-:Y:S02]  /*4490*/  ISETP.GE.OR P3, PT, R23, R2.reuse, P1 ;  /* 0x000000021700720c */ /* 0x080fe40000f66670 */
[----:B------:R-:W-:Y:S01]  /*44a0*/  LEA.HI.X.SX32 R3, R3, RZ, 0x1, P5 ;  /* 0x000000ff03037211 */ /* 0x000fe200028f0eff */
[----:B------:R0:W-:Y:S01]  /*44b0*/  @!P4 STG.E desc[UR8][R12.64+0x10], R73 ;  /* 0x000010490c00c986 */ /* 0x0001e2000c101908 */
[C---:B--2---:R-:W-:Y:S02]  /*44c0*/  LEA R10, P5, R0.reuse, UR4, 0x1 ;  /* 0x00000004000a7c11 */ /* 0x044fe4000f8a08ff */
[----:B------:R-:W-:Y:S02]  /*44d0*/  ISETP.GE.OR P1, PT, R19, R2, P1 ;  /* 0x000000021300720c */ /* 0x000fe40000f26670 */
[----:B------:R-:W-:-:S05]  /*44e0*/  LEA.HI.X R11, R0, UR5, R3, 0x1, P5 ;  /* 0x00000005000b7c11 */ /* 0x000fca000a8f0c03 */
[----:B------:R0:W-:Y:S04]  /*44f0*/  @!P0 STG.E desc[UR8][R10.64+0x10], R72 ;  /* 0x000010480a008986 */ /* 0x0001e8000c101908 */
[----:B------:R0:W-:Y:S04]  /*4500*/  @!P6 STG.E desc[UR8][R12.64+0x20], R71 ;  /* 0x000020470c00e986 */ /* 0x0001e8000c101908 */
[----:B------:R0:W-:Y:S04]  /*4510*/  @!P2 STG.E desc[UR8][R10.64+0x20], R70 ;  /* 0x000020460a00a986 */ /* 0x0001e8000c101908 */
[----:B------:R0:W-:Y:S01]  /*4520*/  @!P3 STG.E desc[UR8][R12.64+0x30], R69 ;  /* 0x000030450c00b986 */ /* 0x0001e2000c101908 */
[----:B------:R-:W-:Y:S05]  /*4530*/  @P1 EXIT ;  /* 0x000000000000194d */ /* 0x000fea0003800000 */
[----:B------:R-:W-:Y:S01]  /*4540*/  STG.E desc[UR8][R10.64+0x30], R74 ;  /* 0x0000304a0a007986 */ /* 0x000fe2000c101908 */
[----:B------:R-:W-:Y:S05]  /*4550*/  EXIT ;  /* 0x000000000000794d */ /* 0x000fea0003800000 */
.L_x_5:
        /* <DEDUP_REMOVED lines=10> */
.L_x_7:


//--------------------- .nv.shared._Z17kernel_singlesyncPKhS0_Ptiii --------------------------
	.section	.nv.shared._Z17kernel_singlesyncPKhS0_Ptiii,"aw",@nobits
	.sectionflags	@""
	.align	16
	.zero		1024


//--------------------- .nv.shared.reserved.0     --------------------------
	.section	.nv.shared.reserved.0,"aw",@nobits
	.weak		__nv_reservedSMEM_offset_0_alias
	.size		__nv_reservedSMEM_offset_0_alias, 0, 64
	.other		__nv_reservedSMEM_offset_0_alias,@"STO_CUDA_RESERVED_SHARED STV_DEFAULT"
__nv_reservedSMEM_offset_0_alias:
	.zero		0
	.zero		64


//--------------------- .nv.shared._Z15kernel_originalPKhS0_Ptiii --------------------------
	.section	.nv.shared._Z15kernel_originalPKhS0_Ptiii,"aw",@nobits
	.sectionflags	@""
	.align	16
	.zero		1024


//--------------------- .nv.constant0._Z17kernel_singlesyncPKhS0_Ptiii --------------------------
	.section	.nv.constant0._Z17kernel_singlesyncPKhS0_Ptiii,"a",@progbits
	.sectionflags	@""
	.align	4
.nv.constant0._Z17kernel_singlesyncPKhS0_Ptiii:
	.zero		932


//--------------------- .nv.constant0._Z15kernel_originalPKhS0_Ptiii --------------------------
	.section	.nv.constant0._Z15kernel_originalPKhS0_Ptiii,"a",@progbits
	.sectionflags	@""
	.align	4
.nv.constant0._Z15kernel_originalPKhS0_Ptiii:
	.zero		932


//--------------------- SYMBOLS --------------------------

	.type		.nv.reservedSmem.offset0,@object
	.size		.nv.reservedSmem.offset0,0x4
	.type		.nv.reservedSmem.cap,@object
	.size		.nv.reservedSmem.cap,0x4
